//
// Generated by NVIDIA NVVM Compiler
//
// Compiler Build ID: CL-36424714
// Cuda compilation tools, release 13.0, V13.0.88
// Based on NVVM 20.0.0
//

.version 9.0
.target sm_100
.address_size 64

	// .globl	_Z39kernel_ex_sum_scan_blelloch_block_stagePiS_S_i
// _ZZ39kernel_ex_sum_scan_blelloch_block_stagePiS_S_iE11sd_workData has been demoted

.visible .entry _Z39kernel_ex_sum_scan_blelloch_block_stagePiS_S_i(
	.param .u64 .ptr .align 1 _Z39kernel_ex_sum_scan_blelloch_block_stagePiS_S_i_param_0,
	.param .u64 .ptr .align 1 _Z39kernel_ex_sum_scan_blelloch_block_stagePiS_S_i_param_1,
	.param .u64 .ptr .align 1 _Z39kernel_ex_sum_scan_blelloch_block_stagePiS_S_i_param_2,
	.param .u32 _Z39kernel_ex_sum_scan_blelloch_block_stagePiS_S_i_param_3
)
{
	.reg .pred 	%p<24>;
	.reg .b32 	%r<88>;
	.reg .b64 	%rd<13>;
	// demoted variable
	.shared .align 4 .b8 _ZZ39kernel_ex_sum_scan_blelloch_block_stagePiS_S_iE11sd_workData[4096];
	ld.param.u64 	%rd1, [_Z39kernel_ex_sum_scan_blelloch_block_stagePiS_S_i_param_0];
	ld.param.u64 	%rd2, [_Z39kernel_ex_sum_scan_blelloch_block_stagePiS_S_i_param_1];
	ld.param.u64 	%rd3, [_Z39kernel_ex_sum_scan_blelloch_block_stagePiS_S_i_param_2];
	ld.param.u32 	%r16, [_Z39kernel_ex_sum_scan_blelloch_block_stagePiS_S_i_param_3];
	mov.u32 	%r1, %tid.x;
	mov.u32 	%r2, %ctaid.x;
	mov.u32 	%r17, %ntid.x;
	mad.lo.s32 	%r3, %r2, %r17, %r1;
	setp.ge.s32 	%p1, %r3, %r16;
	shl.b32 	%r18, %r1, 2;
	mov.u32 	%r19, _ZZ39kernel_ex_sum_scan_blelloch_block_stagePiS_S_iE11sd_workData;
	add.s32 	%r4, %r19, %r18;
	@%p1 bra 	$L__BB0_2;
	cvta.to.global.u64 	%rd4, %rd1;
	mul.wide.s32 	%rd5, %r3, 4;
	add.s64 	%rd6, %rd4, %rd5;
	ld.global.u32 	%r21, [%rd6];
	st.shared.u32 	[%r4], %r21;
	bra.uni 	$L__BB0_3;
$L__BB0_2:
	mov.b32 	%r20, 0;
	st.shared.u32 	[%r4], %r20;
$L__BB0_3:
	bar.sync 	0;
	shl.b32 	%r22, %r1, 1;
	or.b32  	%r5, %r22, 1;
	setp.gt.u32 	%p2, %r1, 511;
	add.s32 	%r6, %r4, %r18;
	@%p2 bra 	$L__BB0_5;
	ld.shared.u32 	%r24, [%r6];
	ld.shared.u32 	%r25, [%r6+4];
	add.s32 	%r26, %r25, %r24;
	st.shared.u32 	[%r6+4], %r26;
$L__BB0_5:
	bar.sync 	0;
	setp.gt.u32 	%p3, %r1, 255;
	shl.b32 	%r7, %r5, 3;
	add.s32 	%r8, %r19, %r7;
	@%p3 bra 	$L__BB0_7;
	ld.shared.u32 	%r28, [%r8+-4];
	ld.shared.u32 	%r29, [%r8+4];
	add.s32 	%r30, %r29, %r28;
	st.shared.u32 	[%r8+4], %r30;
$L__BB0_7:
	bar.sync 	0;
	setp.gt.u32 	%p4, %r1, 127;
	add.s32 	%r9, %r8, %r7;
	@%p4 bra 	$L__BB0_9;
	ld.shared.u32 	%r31, [%r9+-4];
	ld.shared.u32 	%r32, [%r9+12];
	add.s32 	%r33, %r32, %r31;
	st.shared.u32 	[%r9+12], %r33;
$L__BB0_9:
	bar.sync 	0;
	setp.gt.u32 	%p5, %r1, 63;
	mad.lo.s32 	%r10, %r5, 24, %r8;
	@%p5 bra 	$L__BB0_11;
	ld.shared.u32 	%r34, [%r10+-4];
	ld.shared.u32 	%r35, [%r10+28];
	add.s32 	%r36, %r35, %r34;
	st.shared.u32 	[%r10+28], %r36;
$L__BB0_11:
	bar.sync 	0;
	setp.gt.u32 	%p6, %r1, 31;
	mad.lo.s32 	%r11, %r5, 56, %r8;
	@%p6 bra 	$L__BB0_13;
	ld.shared.u32 	%r37, [%r11+-4];
	ld.shared.u32 	%r38, [%r11+60];
	add.s32 	%r39, %r38, %r37;
	st.shared.u32 	[%r11+60], %r39;
$L__BB0_13:
	bar.sync 	0;
	setp.gt.u32 	%p7, %r1, 15;
	mad.lo.s32 	%r12, %r5, 120, %r8;
	@%p7 bra 	$L__BB0_15;
	ld.shared.u32 	%r40, [%r12+-4];
	ld.shared.u32 	%r41, [%r12+124];
	add.s32 	%r42, %r41, %r40;
	st.shared.u32 	[%r12+124], %r42;
$L__BB0_15:
	bar.sync 	0;
	setp.gt.u32 	%p8, %r1, 7;
	mad.lo.s32 	%r13, %r5, 248, %r8;
	@%p8 bra 	$L__BB0_17;
	ld.shared.u32 	%r43, [%r13+-4];
	ld.shared.u32 	%r44, [%r13+252];
	add.s32 	%r45, %r44, %r43;
	st.shared.u32 	[%r13+252], %r45;
$L__BB0_17:
	bar.sync 	0;
	setp.gt.u32 	%p9, %r1, 3;
	mad.lo.s32 	%r14, %r5, 504, %r8;
	@%p9 bra 	$L__BB0_19;
	ld.shared.u32 	%r46, [%r14+-4];
	ld.shared.u32 	%r47, [%r14+508];
	add.s32 	%r48, %r47, %r46;
	st.shared.u32 	[%r14+508], %r48;
$L__BB0_19:
	bar.sync 	0;
	setp.gt.u32 	%p10, %r1, 1;
	mad.lo.s32 	%r15, %r5, 1016, %r8;
	@%p10 bra 	$L__BB0_21;
	ld.shared.u32 	%r49, [%r15+-4];
	ld.shared.u32 	%r50, [%r15+1020];
	add.s32 	%r51, %r50, %r49;
	st.shared.u32 	[%r15+1020], %r51;
$L__BB0_21:
	bar.sync 	0;
	setp.ne.s32 	%p11, %r1, 0;
	@%p11 bra 	$L__BB0_23;
	ld.shared.u32 	%r52, [_ZZ39kernel_ex_sum_scan_blelloch_block_stagePiS_S_iE11sd_workData+2044];
	ld.shared.u32 	%r53, [_ZZ39kernel_ex_sum_scan_blelloch_block_stagePiS_S_iE11sd_workData+4092];
	add.s32 	%r54, %r53, %r52;
	st.shared.u32 	[_ZZ39kernel_ex_sum_scan_blelloch_block_stagePiS_S_iE11sd_workData+4092], %r54;
$L__BB0_23:
	setp.ne.s32 	%p12, %r1, 0;
	bar.sync 	0;
	@%p12 bra 	$L__BB0_25;
	ld.shared.u32 	%r55, [_ZZ39kernel_ex_sum_scan_blelloch_block_stagePiS_S_iE11sd_workData+4092];
	cvta.to.global.u64 	%rd7, %rd3;
	mul.wide.u32 	%rd8, %r2, 4;
	add.s64 	%rd9, %rd7, %rd8;
	st.global.u32 	[%rd9], %r55;
	mov.b32 	%r56, 0;
	st.shared.u32 	[_ZZ39kernel_ex_sum_scan_blelloch_block_stagePiS_S_iE11sd_workData+4092], %r56;
$L__BB0_25:
	setp.ne.s32 	%p13, %r1, 0;
	bar.sync 	0;
	@%p13 bra 	$L__BB0_27;
	ld.shared.u32 	%r57, [_ZZ39kernel_ex_sum_scan_blelloch_block_stagePiS_S_iE11sd_workData+2044];
	ld.shared.u32 	%r58, [_ZZ39kernel_ex_sum_scan_blelloch_block_stagePiS_S_iE11sd_workData+4092];
	st.shared.u32 	[_ZZ39kernel_ex_sum_scan_blelloch_block_stagePiS_S_iE11sd_workData+2044], %r58;
	add.s32 	%r59, %r58, %r57;
	st.shared.u32 	[_ZZ39kernel_ex_sum_scan_blelloch_block_stagePiS_S_iE11sd_workData+4092], %r59;
$L__BB0_27:
	setp.gt.u32 	%p14, %r1, 1;
	bar.sync 	0;
	@%p14 bra 	$L__BB0_29;
	ld.shared.u32 	%r60, [%r15+-4];
	ld.shared.u32 	%r61, [%r15+1020];
	st.shared.u32 	[%r15+-4], %r61;
	add.s32 	%r62, %r61, %r60;
	st.shared.u32 	[%r15+1020], %r62;
$L__BB0_29:
	setp.gt.u32 	%p15, %r1, 3;
	bar.sync 	0;
	@%p15 bra 	$L__BB0_31;
	ld.shared.u32 	%r63, [%r14+-4];
	ld.shared.u32 	%r64, [%r14+508];
	st.shared.u32 	[%r14+-4], %r64;
	add.s32 	%r65, %r64, %r63;
	st.shared.u32 	[%r14+508], %r65;
$L__BB0_31:
	setp.gt.u32 	%p16, %r1, 7;
	bar.sync 	0;
	@%p16 bra 	$L__BB0_33;
	ld.shared.u32 	%r66, [%r13+-4];
	ld.shared.u32 	%r67, [%r13+252];
	st.shared.u32 	[%r13+-4], %r67;
	add.s32 	%r68, %r67, %r66;
	st.shared.u32 	[%r13+252], %r68;
$L__BB0_33:
	setp.gt.u32 	%p17, %r1, 15;
	bar.sync 	0;
	@%p17 bra 	$L__BB0_35;
	ld.shared.u32 	%r69, [%r12+-4];
	ld.shared.u32 	%r70, [%r12+124];
	st.shared.u32 	[%r12+-4], %r70;
	add.s32 	%r71, %r70, %r69;
	st.shared.u32 	[%r12+124], %r71;
$L__BB0_35:
	setp.gt.u32 	%p18, %r1, 31;
	bar.sync 	0;
	@%p18 bra 	$L__BB0_37;
	ld.shared.u32 	%r72, [%r11+-4];
	ld.shared.u32 	%r73, [%r11+60];
	st.shared.u32 	[%r11+-4], %r73;
	add.s32 	%r74, %r73, %r72;
	st.shared.u32 	[%r11+60], %r74;
$L__BB0_37:
	setp.gt.u32 	%p19, %r1, 63;
	bar.sync 	0;
	@%p19 bra 	$L__BB0_39;
	ld.shared.u32 	%r75, [%r10+-4];
	ld.shared.u32 	%r76, [%r10+28];
	st.shared.u32 	[%r10+-4], %r76;
	add.s32 	%r77, %r76, %r75;
	st.shared.u32 	[%r10+28], %r77;
$L__BB0_39:
	setp.gt.u32 	%p20, %r1, 127;
	bar.sync 	0;
	@%p20 bra 	$L__BB0_41;
	ld.shared.u32 	%r78, [%r9+-4];
	ld.shared.u32 	%r79, [%r9+12];
	st.shared.u32 	[%r9+-4], %r79;
	add.s32 	%r80, %r79, %r78;
	st.shared.u32 	[%r9+12], %r80;
$L__BB0_41:
	setp.gt.u32 	%p21, %r1, 255;
	bar.sync 	0;
	@%p21 bra 	$L__BB0_43;
	ld.shared.u32 	%r81, [%r8+-4];
	ld.shared.u32 	%r82, [%r8+4];
	st.shared.u32 	[%r8+-4], %r82;
	add.s32 	%r83, %r82, %r81;
	st.shared.u32 	[%r8+4], %r83;
$L__BB0_43:
	setp.gt.u32 	%p22, %r1, 511;
	bar.sync 	0;
	@%p22 bra 	$L__BB0_45;
	ld.shared.u32 	%r84, [%r6];
	ld.shared.u32 	%r85, [%r6+4];
	st.shared.u32 	[%r6], %r85;
	add.s32 	%r86, %r85, %r84;
	st.shared.u32 	[%r6+4], %r86;
$L__BB0_45:
	setp.ge.s32 	%p23, %r3, %r16;
	bar.sync 	0;
	@%p23 bra 	$L__BB0_47;
	ld.shared.u32 	%r87, [%r4];
	cvta.to.global.u64 	%rd10, %rd2;
	mul.wide.s32 	%rd11, %r3, 4;
	add.s64 	%rd12, %rd10, %rd11;
	st.global.u32 	[%rd12], %r87;
$L__BB0_47:
	ret;

}
	// .globl	_Z37kernel_ex_sum_scan_blelloch_block_sumPiS_i
.visible .entry _Z37kernel_ex_sum_scan_blelloch_block_sumPiS_i(
	.param .u64 .ptr .align 1 _Z37kernel_ex_sum_scan_blelloch_block_sumPiS_i_param_0,
	.param .u64 .ptr .align 1 _Z37kernel_ex_sum_scan_blelloch_block_sumPiS_i_param_1,
	.param .u32 _Z37kernel_ex_sum_scan_blelloch_block_sumPiS_i_param_2
)
{
	.reg .pred 	%p<11>;
	.reg .b32 	%r<110>;
	.reg .b64 	%rd<20>;

	ld.param.u64 	%rd8, [_Z37kernel_ex_sum_scan_blelloch_block_sumPiS_i_param_0];
	ld.param.u64 	%rd9, [_Z37kernel_ex_sum_scan_blelloch_block_sumPiS_i_param_1];
	ld.param.u32 	%r31, [_Z37kernel_ex_sum_scan_blelloch_block_sumPiS_i_param_2];
	cvta.to.global.u64 	%rd1, %rd9;
	mov.u32 	%r1, %ctaid.x;
	mov.u32 	%r32, %tid.x;
	mov.u32 	%r33, %ntid.x;
	mad.lo.s32 	%r2, %r1, %r33, %r32;
	setp.ge.s32 	%p1, %r2, %r31;
	@%p1 bra 	$L__BB1_15;
	setp.eq.s32 	%p2, %r1, 0;
	mov.b32 	%r109, 0;
	@%p2 bra 	$L__BB1_14;
	and.b32  	%r3, %r1, 15;
	setp.lt.u32 	%p3, %r1, 16;
	mov.b32 	%r102, 0;
	mov.u32 	%r109, %r102;
	@%p3 bra 	$L__BB1_5;
	and.b32  	%r102, %r1, 2147483632;
	neg.s32 	%r96, %r102;
	add.s64 	%rd18, %rd1, 32;
	mov.b32 	%r109, 0;
$L__BB1_4:
	.pragma "nounroll";
	ld.global.u32 	%r38, [%rd18+-32];
	add.s32 	%r39, %r38, %r109;
	ld.global.u32 	%r40, [%rd18+-28];
	add.s32 	%r41, %r40, %r39;
	ld.global.u32 	%r42, [%rd18+-24];
	add.s32 	%r43, %r42, %r41;
	ld.global.u32 	%r44, [%rd18+-20];
	add.s32 	%r45, %r44, %r43;
	ld.global.u32 	%r46, [%rd18+-16];
	add.s32 	%r47, %r46, %r45;
	ld.global.u32 	%r48, [%rd18+-12];
	add.s32 	%r49, %r48, %r47;
	ld.global.u32 	%r50, [%rd18+-8];
	add.s32 	%r51, %r50, %r49;
	ld.global.u32 	%r52, [%rd18+-4];
	add.s32 	%r53, %r52, %r51;
	ld.global.u32 	%r54, [%rd18];
	add.s32 	%r55, %r54, %r53;
	ld.global.u32 	%r56, [%rd18+4];
	add.s32 	%r57, %r56, %r55;
	ld.global.u32 	%r58, [%rd18+8];
	add.s32 	%r59, %r58, %r57;
	ld.global.u32 	%r60, [%rd18+12];
	add.s32 	%r61, %r60, %r59;
	ld.global.u32 	%r62, [%rd18+16];
	add.s32 	%r63, %r62, %r61;
	ld.global.u32 	%r64, [%rd18+20];
	add.s32 	%r65, %r64, %r63;
	ld.global.u32 	%r66, [%rd18+24];
	add.s32 	%r67, %r66, %r65;
	ld.global.u32 	%r68, [%rd18+28];
	add.s32 	%r109, %r68, %r67;
	add.s32 	%r96, %r96, 16;
	add.s64 	%rd18, %rd18, 64;
	setp.ne.s32 	%p4, %r96, 0;
	@%p4 bra 	$L__BB1_4;
$L__BB1_5:
	setp.eq.s32 	%p5, %r3, 0;
	@%p5 bra 	$L__BB1_14;
	and.b32  	%r13, %r1, 7;
	setp.lt.u32 	%p6, %r3, 8;
	@%p6 bra 	$L__BB1_8;
	mul.wide.u32 	%rd10, %r102, 4;
	add.s64 	%rd11, %rd1, %rd10;
	ld.global.u32 	%r70, [%rd11];
	add.s32 	%r71, %r70, %r109;
	ld.global.u32 	%r72, [%rd11+4];
	add.s32 	%r73, %r72, %r71;
	ld.global.u32 	%r74, [%rd11+8];
	add.s32 	%r75, %r74, %r73;
	ld.global.u32 	%r76, [%rd11+12];
	add.s32 	%r77, %r76, %r75;
	ld.global.u32 	%r78, [%rd11+16];
	add.s32 	%r79, %r78, %r77;
	ld.global.u32 	%r80, [%rd11+20];
	add.s32 	%r81, %r80, %r79;
	ld.global.u32 	%r82, [%rd11+24];
	add.s32 	%r83, %r82, %r81;
	ld.global.u32 	%r84, [%rd11+28];
	add.s32 	%r109, %r84, %r83;
	add.s32 	%r102, %r102, 8;
$L__BB1_8:
	setp.eq.s32 	%p7, %r13, 0;
	@%p7 bra 	$L__BB1_14;
	and.b32  	%r19, %r1, 3;
	setp.lt.u32 	%p8, %r13, 4;
	@%p8 bra 	$L__BB1_11;
	mul.wide.u32 	%rd12, %r102, 4;
	add.s64 	%rd13, %rd1, %rd12;
	ld.global.u32 	%r86, [%rd13];
	add.s32 	%r87, %r86, %r109;
	ld.global.u32 	%r88, [%rd13+4];
	add.s32 	%r89, %r88, %r87;
	ld.global.u32 	%r90, [%rd13+8];
	add.s32 	%r91, %r90, %r89;
	ld.global.u32 	%r92, [%rd13+12];
	add.s32 	%r109, %r92, %r91;
	add.s32 	%r102, %r102, 4;
$L__BB1_11:
	setp.eq.s32 	%p9, %r19, 0;
	@%p9 bra 	$L__BB1_14;
	mul.wide.u32 	%rd14, %r102, 4;
	add.s64 	%rd19, %rd1, %rd14;
	neg.s32 	%r107, %r19;
$L__BB1_13:
	.pragma "nounroll";
	ld.global.u32 	%r93, [%rd19];
	add.s32 	%r109, %r93, %r109;
	add.s64 	%rd19, %rd19, 4;
	add.s32 	%r107, %r107, 1;
	setp.ne.s32 	%p10, %r107, 0;
	@%p10 bra 	$L__BB1_13;
$L__BB1_14:
	cvta.to.global.u64 	%rd15, %rd8;
	mul.wide.s32 	%rd16, %r2, 4;
	add.s64 	%rd17, %rd15, %rd16;
	ld.global.u32 	%r94, [%rd17];
	add.s32 	%r95, %r94, %r109;
	st.global.u32 	[%rd17], %r95;
$L__BB1_15:
	ret;

}
	// .globl	_Z27kernel_radix_sort_predicatePlPiii
.visible .entry _Z27kernel_radix_sort_predicatePlPiii(
	.param .u64 .ptr .align 1 _Z27kernel_radix_sort_predicatePlPiii_param_0,
	.param .u64 .ptr .align 1 _Z27kernel_radix_sort_predicatePlPiii_param_1,
	.param .u32 _Z27kernel_radix_sort_predicatePlPiii_param_2,
	.param .u32 _Z27kernel_radix_sort_predicatePlPiii_param_3
)
{
	.reg .pred 	%p<2>;
	.reg .b32 	%r<9>;
	.reg .b64 	%rd<12>;

	ld.param.u64 	%rd1, [_Z27kernel_radix_sort_predicatePlPiii_param_0];
	ld.param.u64 	%rd2, [_Z27kernel_radix_sort_predicatePlPiii_param_1];
	ld.param.u32 	%r2, [_Z27kernel_radix_sort_predicatePlPiii_param_2];
	ld.param.u32 	%r3, [_Z27kernel_radix_sort_predicatePlPiii_param_3];
	mov.u32 	%r4, %tid.x;
	mov.u32 	%r5, %ctaid.x;
	mov.u32 	%r6, %ntid.x;
	mad.lo.s32 	%r1, %r5, %r6, %r4;
	setp.ge.s32 	%p1, %r1, %r3;
	@%p1 bra 	$L__BB2_2;
	cvta.to.global.u64 	%rd3, %rd1;
	cvta.to.global.u64 	%rd4, %rd2;
	mul.wide.s32 	%rd5, %r1, 8;
	add.s64 	%rd6, %rd3, %rd5;
	ld.global.u64 	%rd7, [%rd6];
	not.b64 	%rd8, %rd7;
	shr.u64 	%rd9, %rd8, %r2;
	cvt.u32.u64 	%r7, %rd9;
	and.b32  	%r8, %r7, 1;
	mul.wide.s32 	%rd10, %r1, 4;
	add.s64 	%rd11, %rd4, %rd10;
	st.global.u32 	[%rd11], %r8;
$L__BB2_2:
	ret;

}
	// .globl	_Z27kernel_radix_sort_partitionPlS_PiS0_ii
.visible .entry _Z27kernel_radix_sort_partitionPlS_PiS0_ii(
	.param .u64 .ptr .align 1 _Z27kernel_radix_sort_partitionPlS_PiS0_ii_param_0,
	.param .u64 .ptr .align 1 _Z27kernel_radix_sort_partitionPlS_PiS0_ii_param_1,
	.param .u64 .ptr .align 1 _Z27kernel_radix_sort_partitionPlS_PiS0_ii_param_2,
	.param .u64 .ptr .align 1 _Z27kernel_radix_sort_partitionPlS_PiS0_ii_param_3,
	.param .u32 _Z27kernel_radix_sort_partitionPlS_PiS0_ii_param_4,
	.param .u32 _Z27kernel_radix_sort_partitionPlS_PiS0_ii_param_5
)
{
	.reg .pred 	%p<3>;
	.reg .b32 	%r<14>;
	.reg .b64 	%rd<21>;

	ld.param.u64 	%rd1, [_Z27kernel_radix_sort_partitionPlS_PiS0_ii_param_0];
	ld.param.u64 	%rd2, [_Z27kernel_radix_sort_partitionPlS_PiS0_ii_param_1];
	ld.param.u64 	%rd3, [_Z27kernel_radix_sort_partitionPlS_PiS0_ii_param_2];
	ld.param.u64 	%rd4, [_Z27kernel_radix_sort_partitionPlS_PiS0_ii_param_3];
	ld.param.u32 	%r2, [_Z27kernel_radix_sort_partitionPlS_PiS0_ii_param_4];
	ld.param.u32 	%r3, [_Z27kernel_radix_sort_partitionPlS_PiS0_ii_param_5];
	mov.u32 	%r4, %tid.x;
	mov.u32 	%r5, %ctaid.x;
	mov.u32 	%r6, %ntid.x;
	mad.lo.s32 	%r1, %r5, %r6, %r4;
	setp.ge.s32 	%p1, %r1, %r3;
	@%p1 bra 	$L__BB3_2;
	cvta.to.global.u64 	%rd5, %rd1;
	cvta.to.global.u64 	%rd6, %rd4;
	cvta.to.global.u64 	%rd7, %rd3;
	cvta.to.global.u64 	%rd8, %rd2;
	mul.wide.s32 	%rd9, %r1, 8;
	add.s64 	%rd10, %rd5, %rd9;
	ld.global.u64 	%rd11, [%rd10];
	mul.wide.s32 	%rd12, %r3, 4;
	add.s64 	%rd13, %rd6, %rd12;
	ld.global.u32 	%r7, [%rd13+-4];
	add.s64 	%rd14, %rd7, %rd12;
	ld.global.u32 	%r8, [%rd14+-4];
	mul.wide.s32 	%rd15, %r1, 4;
	add.s64 	%rd16, %rd6, %rd15;
	ld.global.u32 	%r9, [%rd16];
	add.s32 	%r10, %r7, %r1;
	add.s32 	%r11, %r10, %r8;
	sub.s32 	%r12, %r11, %r9;
	shr.u64 	%rd17, %rd11, %r2;
	and.b64  	%rd18, %rd17, 1;
	setp.eq.b64 	%p2, %rd18, 1;
	selp.b32 	%r13, %r12, %r9, %p2;
	mul.wide.s32 	%rd19, %r13, 8;
	add.s64 	%rd20, %rd8, %rd19;
	st.global.u64 	[%rd20], %rd11;
$L__BB3_2:
	ret;

}
	// .globl	_Z27kernel_radix_sort_back_swapPlS_i
.visible .entry _Z27kernel_radix_sort_back_swapPlS_i(
	.param .u64 .ptr .align 1 _Z27kernel_radix_sort_back_swapPlS_i_param_0,
	.param .u64 .ptr .align 1 _Z27kernel_radix_sort_back_swapPlS_i_param_1,
	.param .u32 _Z27kernel_radix_sort_back_swapPlS_i_param_2
)
{
	.reg .pred 	%p<2>;
	.reg .b32 	%r<6>;
	.reg .b64 	%rd<9>;

	ld.param.u64 	%rd1, [_Z27kernel_radix_sort_back_swapPlS_i_param_0];
	ld.param.u64 	%rd2, [_Z27kernel_radix_sort_back_swapPlS_i_param_1];
	ld.param.u32 	%r2, [_Z27kernel_radix_sort_back_swapPlS_i_param_2];
	mov.u32 	%r3, %tid.x;
	mov.u32 	%r4, %ctaid.x;
	mov.u32 	%r5, %ntid.x;
	mad.lo.s32 	%r1, %r4, %r5, %r3;
	setp.ge.s32 	%p1, %r1, %r2;
	@%p1 bra 	$L__BB4_2;
	cvta.to.global.u64 	%rd3, %rd2;
	cvta.to.global.u64 	%rd4, %rd1;
	mul.wide.s32 	%rd5, %r1, 8;
	add.s64 	%rd6, %rd3, %rd5;
	ld.global.u64 	%rd7, [%rd6];
	add.s64 	%rd8, %rd4, %rd5;
	st.global.u64 	[%rd8], %rd7;
$L__BB4_2:
	ret;

}


// ===== COMPILED SASS (sm_100) =====

	.target	sm_100

	.elftype	@"ET_EXEC"


//--------------------- .note.nv.tkinfo           --------------------------
	.section	.note.nv.tkinfo,"",@"SHT_NOTE"
	.sectionflags	@"SHF_NOTE_NV_TKINFO"
	.tkinfo
        /*0018*/ 	.word	0x00000002
        /*0030*/ 	.string	""
        /*0030*/ 	.string	"ptxas"
        /*0030*/ 	.string	"Cuda compilation tools, release 13.0, V13.0.88"
        /*0030*/ 	.string	"Build cuda_13.0.r13.0/compiler.36424714_0"
        /*0030*/ 	.string	"-arch sm_100 -m 64 "



//--------------------- .note.nv.cuinfo           --------------------------
	.section	.note.nv.cuinfo,"",@"SHT_NOTE"
	.sectionflags	@"SHF_NOTE_NV_CUINFO"
        /*0018*/ 	.short	0x0002
        /*001a*/ 	.short	0x0064
        /*001c*/ 	.short	0x0082
	.zero		2


//--------------------- .nv.info                  --------------------------
	.section	.nv.info,"",@"SHT_CUDA_INFO"
	.align	4


	//----- nvinfo : EIATTR_REGCOUNT
	.align		4
        /*0000*/ 	.byte	0x04, 0x2f
        /*0002*/ 	.short	(.L_1 - .L_0)
	.align		4
.L_0:
        /*0004*/ 	.word	index@(_Z39kernel_ex_sum_scan_blelloch_block_stagePiS_S_i)
        /*0008*/ 	.word	0x00000016


	//----- nvinfo : EIATTR_FRAME_SIZE
	.align		4
.L_1:
        /*000c*/ 	.byte	0x04, 0x11
        /*000e*/ 	.short	(.L_3 - .L_2)
	.align		4
.L_2:
        /*0010*/ 	.word	index@(_Z39kernel_ex_sum_scan_blelloch_block_stagePiS_S_i)
        /*0014*/ 	.word	0x00000000


	//----- nvinfo : EIATTR_REGCOUNT
	.align		4
.L_3:
        /*0018*/ 	.byte	0x04, 0x2f
        /*001a*/ 	.short	(.L_5 - .L_4)
	.align		4
.L_4:
        /*001c*/ 	.word	index@(_Z37kernel_ex_sum_scan_blelloch_block_sumPiS_i)
        /*0020*/ 	.word	0x00000018


	//----- nvinfo : EIATTR_FRAME_SIZE
	.align		4
.L_5:
        /*0024*/ 	.byte	0x04, 0x11
        /*0026*/ 	.short	(.L_7 - .L_6)
	.align		4
.L_6:
        /*0028*/ 	.word	index@(_Z37kernel_ex_sum_scan_blelloch_block_sumPiS_i)
        /*002c*/ 	.word	0x00000000


	//----- nvinfo : EIATTR_REGCOUNT
	.align		4
.L_7:
        /*0030*/ 	.byte	0x04, 0x2f
        /*0032*/ 	.short	(.L_9 - .L_8)
	.align		4
.L_8:
        /*0034*/ 	.word	index@(_Z27kernel_radix_sort_predicatePlPiii)
        /*0038*/ 	.word	0x0000000c


	//----- nvinfo : EIATTR_FRAME_SIZE
	.align		4
.L_9:
        /*003c*/ 	.byte	0x04, 0x11
        /*003e*/ 	.short	(.L_11 - .L_10)
	.align		4
.L_10:
        /*0040*/ 	.word	index@(_Z27kernel_radix_sort_predicatePlPiii)
        /*0044*/ 	.word	0x00000000


	//----- nvinfo : EIATTR_REGCOUNT
	.align		4
.L_11:
        /*0048*/ 	.byte	0x04, 0x2f
        /*004a*/ 	.short	(.L_13 - .L_12)
	.align		4
.L_12:
        /*004c*/ 	.word	index@(_Z27kernel_radix_sort_partitionPlS_PiS0_ii)
        /*0050*/ 	.word	0x00000012


	//----- nvinfo : EIATTR_FRAME_SIZE
	.align		4
.L_13:
        /*0054*/ 	.byte	0x04, 0x11
        /*0056*/ 	.short	(.L_15 - .L_14)
	.align		4
.L_14:
        /*0058*/ 	.word	index@(_Z27kernel_radix_sort_partitionPlS_PiS0_ii)
        /*005c*/ 	.word	0x00000000


	//----- nvinfo : EIATTR_REGCOUNT
	.align		4
.L_15:
        /*0060*/ 	.byte	0x04, 0x2f
        /*0062*/ 	.short	(.L_17 - .L_16)
	.align		4
.L_16:
        /*0064*/ 	.word	index@(_Z27kernel_radix_sort_back_swapPlS_i)
        /*0068*/ 	.word	0x0000000a


	//----- nvinfo : EIATTR_FRAME_SIZE
	.align		4
.L_17:
        /*006c*/ 	.byte	0x04, 0x11
        /*006e*/ 	.short	(.L_19 - .L_18)
	.align		4
.L_18:
        /*0070*/ 	.word	index@(_Z27kernel_radix_sort_back_swapPlS_i)
        /*0074*/ 	.word	0x00000000


	//----- nvinfo : EIATTR_MIN_STACK_SIZE
	.align		4
.L_19:
        /*0078*/ 	.byte	0x04, 0x12
        /*007a*/ 	.short	(.L_21 - .L_20)
	.align		4
.L_20:
        /*007c*/ 	.word	index@(_Z27kernel_radix_sort_back_swapPlS_i)
        /*0080*/ 	.word	0x00000000


	//----- nvinfo : EIATTR_MIN_STACK_SIZE
	.align		4
.L_21:
        /*0084*/ 	.byte	0x04, 0x12
        /*0086*/ 	.short	(.L_23 - .L_22)
	.align		4
.L_22:
        /*0088*/ 	.word	index@(_Z27kernel_radix_sort_partitionPlS_PiS0_ii)
        /*008c*/ 	.word	0x00000000


	//----- nvinfo : EIATTR_MIN_STACK_SIZE
	.align		4
.L_23:
        /*0090*/ 	.byte	0x04, 0x12
        /*0092*/ 	.short	(.L_25 - .L_24)
	.align		4
.L_24:
        /*0094*/ 	.word	index@(_Z27kernel_radix_sort_predicatePlPiii)
        /*0098*/ 	.word	0x00000000


	//----- nvinfo : EIATTR_MIN_STACK_SIZE
	.align		4
.L_25:
        /*009c*/ 	.byte	0x04, 0x12
        /*009e*/ 	.short	(.L_27 - .L_26)
	.align		4
.L_26:
        /*00a0*/ 	.word	index@(_Z37kernel_ex_sum_scan_blelloch_block_sumPiS_i)
        /*00a4*/ 	.word	0x00000000


	//----- nvinfo : EIATTR_MIN_STACK_SIZE
	.align		4
.L_27:
        /*00a8*/ 	.byte	0x04, 0x12
        /*00aa*/ 	.short	(.L_29 - .L_28)
	.align		4
.L_28:
        /*00ac*/ 	.word	index@(_Z39kernel_ex_sum_scan_blelloch_block_stagePiS_S_i)
        /*00b0*/ 	.word	0x00000000
.L_29:


//--------------------- .nv.compat                --------------------------
	.section	.nv.compat,"",@"SHT_CUDA_COMPAT_INFO"
	.align	4
        /*0000*/ 	.byte	0x02, 0x09, 0x00, 0x00, 0x02, 0x02, 0x01, 0x00, 0x02, 0x05, 0x05, 0x00, 0x03, 0x07, 0x01, 0x01
        /*0010*/ 	.byte	0x02, 0x03, 0x00, 0x00, 0x02, 0x06, 0x01, 0x00, 0x04, 0x0b, 0x08, 0x00, 0x09, 0x00, 0x00, 0x00
        /*0020*/ 	.byte	0x00, 0x00, 0x00, 0x00


//--------------------- .nv.info._Z27kernel_radix_sort_back_swapPlS_i --------------------------
	.section	.nv.info._Z27kernel_radix_sort_back_swapPlS_i,"",@"SHT_CUDA_INFO"
	.sectionflags	@""
	.align	4


	//----- nvinfo : EIATTR_CUDA_API_VERSION
	.align		4
        /*0000*/ 	.byte	0x04, 0x37
        /*0002*/ 	.short	(.L_31 - .L_30)
.L_30:
        /*0004*/ 	.word	0x00000082


	//----- nvinfo : EIATTR_KPARAM_INFO
	.align		4
.L_31:
        /*0008*/ 	.byte	0x04, 0x17
        /*000a*/ 	.short	(.L_33 - .L_32)
.L_32:
        /*000c*/ 	.word	0x00000000
        /*0010*/ 	.short	0x0002
        /*0012*/ 	.short	0x0010
        /*0014*/ 	.byte	0x00, 0xf0, 0x11, 0x00


	//----- nvinfo : EIATTR_KPARAM_INFO
	.align		4
.L_33:
        /*0018*/ 	.byte	0x04, 0x17
        /*001a*/ 	.short	(.L_35 - .L_34)
.L_34:
        /*001c*/ 	.word	0x00000000
        /*0020*/ 	.short	0x0001
        /*0022*/ 	.short	0x0008
        /*0024*/ 	.byte	0x00, 0xf5, 0x21, 0x00


	//----- nvinfo : EIATTR_KPARAM_INFO
	.align		4
.L_35:
        /*0028*/ 	.byte	0x04, 0x17
        /*002a*/ 	.short	(.L_37 - .L_36)
.L_36:
        /*002c*/ 	.word	0x00000000
        /*0030*/ 	.short	0x0000
        /*0032*/ 	.short	0x0000
        /*0034*/ 	.byte	0x00, 0xf5, 0x21, 0x00


	//----- nvinfo : EIATTR_SPARSE_MMA_MASK
	.align		4
.L_37:
        /*0038*/ 	.byte	0x03, 0x50
        /*003a*/ 	.short	0x0000


	//----- nvinfo : EIATTR_MAXREG_COUNT
	.align		4
        /*003c*/ 	.byte	0x03, 0x1b
        /*003e*/ 	.short	0x00ff


	//----- nvinfo : EIATTR_MERCURY_ISA_VERSION
	.align		4
        /*0040*/ 	.byte	0x03, 0x5f
        /*0042*/ 	.short	0x0101


	//----- nvinfo : EIATTR_VRC_CTA_INIT_COUNT
	.align		4
        /*0044*/ 	.byte	0x02, 0x4a
	.zero		1
	.zero		1


	//----- nvinfo : EIATTR_EXIT_INSTR_OFFSETS
	.align		4
        /*0048*/ 	.byte	0x04, 0x1c
        /*004a*/ 	.short	(.L_39 - .L_38)


	//   ....[0]....
.L_38:
        /*004c*/ 	.word	0x00000070


	//   ....[1]....
        /*0050*/ 	.word	0x000000f0


	//----- nvinfo : EIATTR_CBANK_PARAM_SIZE
	.align		4
.L_39:
        /*0054*/ 	.byte	0x03, 0x19
        /*0056*/ 	.short	0x0014


	//----- nvinfo : EIATTR_PARAM_CBANK
	.align		4
        /*0058*/ 	.byte	0x04, 0x0a
        /*005a*/ 	.short	(.L_41 - .L_40)
	.align		4
.L_40:
        /*005c*/ 	.word	index@(.nv.constant0._Z27kernel_radix_sort_back_swapPlS_i)
        /*0060*/ 	.short	0x0380
        /*0062*/ 	.short	0x0014


	//----- nvinfo : EIATTR_SW_WAR
	.align		4
.L_41:
        /*0064*/ 	.byte	0x04, 0x36
        /*0066*/ 	.short	(.L_43 - .L_42)
.L_42:
        /*0068*/ 	.word	0x00000008
.L_43:


//--------------------- .nv.info._Z27kernel_radix_sort_partitionPlS_PiS0_ii --------------------------
	.section	.nv.info._Z27kernel_radix_sort_partitionPlS_PiS0_ii,"",@"SHT_CUDA_INFO"
	.sectionflags	@""
	.align	4


	//----- nvinfo : EIATTR_CUDA_API_VERSION
	.align		4
        /*0000*/ 	.byte	0x04, 0x37
        /*0002*/ 	.short	(.L_45 - .L_44)
.L_44:
        /*0004*/ 	.word	0x00000082


	//----- nvinfo : EIATTR_KPARAM_INFO
	.align		4
.L_45:
        /*0008*/ 	.byte	0x04, 0x17
        /*000a*/ 	.short	(.L_47 - .L_46)
.L_46:
        /*000c*/ 	.word	0x00000000
        /*0010*/ 	.short	0x0005
        /*0012*/ 	.short	0x0024
        /*0014*/ 	.byte	0x00, 0xf0, 0x11, 0x00


	//----- nvinfo : EIATTR_KPARAM_INFO
	.align		4
.L_47:
        /*0018*/ 	.byte	0x04, 0x17
        /*001a*/ 	.short	(.L_49 - .L_48)
.L_48:
        /*001c*/ 	.word	0x00000000
        /*0020*/ 	.short	0x0004
        /*0022*/ 	.short	0x0020
        /*0024*/ 	.byte	0x00, 0xf0, 0x11, 0x00


	//----- nvinfo : EIATTR_KPARAM_INFO
	.align		4
.L_49:
        /*0028*/ 	.byte	0x04, 0x17
        /*002a*/ 	.short	(.L_51 - .L_50)
.L_50:
        /*002c*/ 	.word	0x00000000
        /*0030*/ 	.short	0x0003
        /*0032*/ 	.short	0x0018
        /*0034*/ 	.byte	0x00, 0xf5, 0x21, 0x00


	//----- nvinfo : EIATTR_KPARAM_INFO
	.align		4
.L_51:
        /*0038*/ 	.byte	0x04, 0x17
        /*003a*/ 	.short	(.L_53 - .L_52)
.L_52:
        /*003c*/ 	.word	0x00000000
        /*0040*/ 	.short	0x0002
        /*0042*/ 	.short	0x0010
        /*0044*/ 	.byte	0x00, 0xf5, 0x21, 0x00


	//----- nvinfo : EIATTR_KPARAM_INFO
	.align		4
.L_53:
        /*0048*/ 	.byte	0x04, 0x17
        /*004a*/ 	.short	(.L_55 - .L_54)
.L_54:
        /*004c*/ 	.word	0x00000000
        /*0050*/ 	.short	0x0001
        /*0052*/ 	.short	0x0008
        /*0054*/ 	.byte	0x00, 0xf5, 0x21, 0x00


	//----- nvinfo : EIATTR_KPARAM_INFO
	.align		4
.L_55:
        /*0058*/ 	.byte	0x04, 0x17
        /*005a*/ 	.short	(.L_57 - .L_56)
.L_56:
        /*005c*/ 	.word	0x00000000
        /*0060*/ 	.short	0x0000
        /*0062*/ 	.short	0x0000
        /*0064*/ 	.byte	0x00, 0xf5, 0x21, 0x00


	//----- nvinfo : EIATTR_SPARSE_MMA_MASK
	.align		4
.L_57:
        /*0068*/ 	.byte	0x03, 0x50
        /*006a*/ 	.short	0x0000


	//----- nvinfo : EIATTR_MAXREG_COUNT
	.align		4
        /*006c*/ 	.byte	0x03, 0x1b
        /*006e*/ 	.short	0x00ff


	//----- nvinfo : EIATTR_MERCURY_ISA_VERSION
	.align		4
        /*0070*/ 	.byte	0x03, 0x5f
        /*0072*/ 	.short	0x0101


	//----- nvinfo : EIATTR_VRC_CTA_INIT_COUNT
	.align		4
        /*0074*/ 	.byte	0x02, 0x4a
	.zero		1
	.zero		1


	//----- nvinfo : EIATTR_EXIT_INSTR_OFFSETS
	.align		4
        /*0078*/ 	.byte	0x04, 0x1c
        /*007a*/ 	.short	(.L_59 - .L_58)


	//   ....[0]....
.L_58:
        /*007c*/ 	.word	0x00000070


	//   ....[1]....
        /*0080*/ 	.word	0x000001e0


	//----- nvinfo : EIATTR_CBANK_PARAM_SIZE
	.align		4
.L_59:
        /*0084*/ 	.byte	0x03, 0x19
        /*0086*/ 	.short	0x0028


	//----- nvinfo : EIATTR_PARAM_CBANK
	.align		4
        /*0088*/ 	.byte	0x04, 0x0a
        /*008a*/ 	.short	(.L_61 - .L_60)
	.align		4
.L_60:
        /*008c*/ 	.word	index@(.nv.constant0._Z27kernel_radix_sort_partitionPlS_PiS0_ii)
        /*0090*/ 	.short	0x0380
        /*0092*/ 	.short	0x0028


	//----- nvinfo : EIATTR_SW_WAR
	.align		4
.L_61:
        /*0094*/ 	.byte	0x04, 0x36
        /*0096*/ 	.short	(.L_63 - .L_62)
.L_62:
        /*0098*/ 	.word	0x00000008
.L_63:


//--------------------- .nv.info._Z27kernel_radix_sort_predicatePlPiii --------------------------
	.section	.nv.info._Z27kernel_radix_sort_predicatePlPiii,"",@"SHT_CUDA_INFO"
	.sectionflags	@""
	.align	4


	//----- nvinfo : EIATTR_CUDA_API_VERSION
	.align		4
        /*0000*/ 	.byte	0x04, 0x37
        /*0002*/ 	.short	(.L_65 - .L_64)
.L_64:
        /*0004*/ 	.word	0x00000082


	//----- nvinfo : EIATTR_KPARAM_INFO
	.align		4
.L_65:
        /*0008*/ 	.byte	0x04, 0x17
        /*000a*/ 	.short	(.L_67 - .L_66)
.L_66:
        /*000c*/ 	.word	0x00000000
        /*0010*/ 	.short	0x0003
        /*0012*/ 	.short	0x0014
        /*0014*/ 	.byte	0x00, 0xf0, 0x11, 0x00


	//----- nvinfo : EIATTR_KPARAM_INFO
	.align		4
.L_67:
        /*0018*/ 	.byte	0x04, 0x17
        /*001a*/ 	.short	(.L_69 - .L_68)
.L_68:
        /*001c*/ 	.word	0x00000000
        /*0020*/ 	.short	0x0002
        /*0022*/ 	.short	0x0010
        /*0024*/ 	.byte	0x00, 0xf0, 0x11, 0x00


	//----- nvinfo : EIATTR_KPARAM_INFO
	.align		4
.L_69:
        /*0028*/ 	.byte	0x04, 0x17
        /*002a*/ 	.short	(.L_71 - .L_70)
.L_70:
        /*002c*/ 	.word	0x00000000
        /*0030*/ 	.short	0x0001
        /*0032*/ 	.short	0x0008
        /*0034*/ 	.byte	0x00, 0xf5, 0x21, 0x00


	//----- nvinfo : EIATTR_KPARAM_INFO
	.align		4
.L_71:
        /*0038*/ 	.byte	0x04, 0x17
        /*003a*/ 	.short	(.L_73 - .L_72)
.L_72:
        /*003c*/ 	.word	0x00000000
        /*0040*/ 	.short	0x0000
        /*0042*/ 	.short	0x0000
        /*0044*/ 	.byte	0x00, 0xf5, 0x21, 0x00


	//----- nvinfo : EIATTR_SPARSE_MMA_MASK
	.align		4
.L_73:
        /*0048*/ 	.byte	0x03, 0x50
        /*004a*/ 	.short	0x0000


	//----- nvinfo : EIATTR_MAXREG_COUNT
	.align		4
        /*004c*/ 	.byte	0x03, 0x1b
        /*004e*/ 	.short	0x00ff


	//----- nvinfo : EIATTR_MERCURY_ISA_VERSION
	.align		4
        /*0050*/ 	.byte	0x03, 0x5f
        /*0052*/ 	.short	0x0101


	//----- nvinfo : EIATTR_VRC_CTA_INIT_COUNT
	.align		4
        /*0054*/ 	.byte	0x02, 0x4a
	.zero		1
	.zero		1


	//----- nvinfo : EIATTR_EXIT_INSTR_OFFSETS
	.align		4
        /*0058*/ 	.byte	0x04, 0x1c
        /*005a*/ 	.short	(.L_75 - .L_74)


	//   ....[0]....
.L_74:
        /*005c*/ 	.word	0x00000070


	//   ....[1]....
        /*0060*/ 	.word	0x00000140


	//----- nvinfo : EIATTR_CBANK_PARAM_SIZE
	.align		4
.L_75:
        /*0064*/ 	.byte	0x03, 0x19
        /*0066*/ 	.short	0x0018


	//----- nvinfo : EIATTR_PARAM_CBANK
	.align		4
        /*0068*/ 	.byte	0x04, 0x0a
        /*006a*/ 	.short	(.L_77 - .L_76)
	.align		4
.L_76:
        /*006c*/ 	.word	index@(.nv.constant0._Z27kernel_radix_sort_predicatePlPiii)
        /*0070*/ 	.short	0x0380
        /*0072*/ 	.short	0x0018


	//----- nvinfo : EIATTR_SW_WAR
	.align		4
.L_77:
        /*0074*/ 	.byte	0x04, 0x36
        /*0076*/ 	.short	(.L_79 - .L_78)
.L_78:
        /*0078*/ 	.word	0x00000008
.L_79:


//--------------------- .nv.info._Z37kernel_ex_sum_scan_blelloch_block_sumPiS_i --------------------------
	.section	.nv.info._Z37kernel_ex_sum_scan_blelloch_block_sumPiS_i,"",@"SHT_CUDA_INFO"
	.sectionflags	@""
	.align	4


	//----- nvinfo : EIATTR_CUDA_API_VERSION
	.align		4
        /*0000*/ 	.byte	0x04, 0x37
        /*0002*/ 	.short	(.L_81 - .L_80)
.L_80:
        /*0004*/ 	.word	0x00000082


	//----- nvinfo : EIATTR_KPARAM_INFO
	.align		4
.L_81:
        /*0008*/ 	.byte	0x04, 0x17
        /*000a*/ 	.short	(.L_83 - .L_82)
.L_82:
        /*000c*/ 	.word	0x00000000
        /*0010*/ 	.short	0x0002
        /*0012*/ 	.short	0x0010
        /*0014*/ 	.byte	0x00, 0xf0, 0x11, 0x00


	//----- nvinfo : EIATTR_KPARAM_INFO
	.align		4
.L_83:
        /*0018*/ 	.byte	0x04, 0x17
        /*001a*/ 	.short	(.L_85 - .L_84)
.L_84:
        /*001c*/ 	.word	0x00000000
        /*0020*/ 	.short	0x0001
        /*0022*/ 	.short	0x0008
        /*0024*/ 	.byte	0x00, 0xf5, 0x21, 0x00


	//----- nvinfo : EIATTR_KPARAM_INFO
	.align		4
.L_85:
        /*0028*/ 	.byte	0x04, 0x17
        /*002a*/ 	.short	(.L_87 - .L_86)
.L_86:
        /*002c*/ 	.word	0x00000000
        /*0030*/ 	.short	0x0000
        /*0032*/ 	.short	0x0000
        /*0034*/ 	.byte	0x00, 0xf5, 0x21, 0x00


	//----- nvinfo : EIATTR_SPARSE_MMA_MASK
	.align		4
.L_87:
        /*0038*/ 	.byte	0x03, 0x50
        /*003a*/ 	.short	0x0000


	//----- nvinfo : EIATTR_MAXREG_COUNT
	.align		4
        /*003c*/ 	.byte	0x03, 0x1b
        /*003e*/ 	.short	0x00ff


	//----- nvinfo : EIATTR_MERCURY_ISA_VERSION
	.align		4
        /*0040*/ 	.byte	0x03, 0x5f
        /*0042*/ 	.short	0x0101


	//----- nvinfo : EIATTR_VRC_CTA_INIT_COUNT
	.align		4
        /*0044*/ 	.byte	0x02, 0x4a
	.zero		1
	.zero		1


	//----- nvinfo : EIATTR_EXIT_INSTR_OFFSETS
	.align		4
        /*0048*/ 	.byte	0x04, 0x1c
        /*004a*/ 	.short	(.L_89 - .L_88)


	//   ....[0]....
.L_88:
        /*004c*/ 	.word	0x00000070


	//   ....[1]....
        /*0050*/ 	.word	0x000006a0


	//----- nvinfo : EIATTR_CBANK_PARAM_SIZE
	.align		4
.L_89:
        /*0054*/ 	.byte	0x03, 0x19
        /*0056*/ 	.short	0x0014


	//----- nvinfo : EIATTR_PARAM_CBANK
	.align		4
        /*0058*/ 	.byte	0x04, 0x0a
        /*005a*/ 	.short	(.L_91 - .L_90)
	.align		4
.L_90:
        /*005c*/ 	.word	index@(.nv.constant0._Z37kernel_ex_sum_scan_blelloch_block_sumPiS_i)
        /*0060*/ 	.short	0x0380
        /*0062*/ 	.short	0x0014


	//----- nvinfo : EIATTR_SW_WAR
	.align		4
.L_91:
        /*0064*/ 	.byte	0x04, 0x36
        /*0066*/ 	.short	(.L_93 - .L_92)
.L_92:
        /*0068*/ 	.word	0x00000008
.L_93:


//--------------------- .nv.info._Z39kernel_ex_sum_scan_blelloch_block_stagePiS_S_i --------------------------
	.section	.nv.info._Z39kernel_ex_sum_scan_blelloch_block_stagePiS_S_i,"",@"SHT_CUDA_INFO"
	.sectionflags	@""
	.align	4


	//----- nvinfo : EIATTR_CUDA_API_VERSION
	.align		4
        /*0000*/ 	.byte	0x04, 0x37
        /*0002*/ 	.short	(.L_95 - .L_94)
.L_94:
        /*0004*/ 	.word	0x00000082


	//----- nvinfo : EIATTR_KPARAM_INFO
	.align		4
.L_95:
        /*0008*/ 	.byte	0x04, 0x17
        /*000a*/ 	.short	(.L_97 - .L_96)
.L_96:
        /*000c*/ 	.word	0x00000000
        /*0010*/ 	.short	0x0003
        /*0012*/ 	.short	0x0018
        /*0014*/ 	.byte	0x00, 0xf0, 0x11, 0x00


	//----- nvinfo : EIATTR_KPARAM_INFO
	.align		4
.L_97:
        /*0018*/ 	.byte	0x04, 0x17
        /*001a*/ 	.short	(.L_99 - .L_98)
.L_98:
        /*001c*/ 	.word	0x00000000
        /*0020*/ 	.short	0x0002
        /*0022*/ 	.short	0x0010
        /*0024*/ 	.byte	0x00, 0xf5, 0x21, 0x00


	//----- nvinfo : EIATTR_KPARAM_INFO
	.align		4
.L_99:
        /*0028*/ 	.byte	0x04, 0x17
        /*002a*/ 	.short	(.L_101 - .L_100)
.L_100:
        /*002c*/ 	.word	0x00000000
        /*0030*/ 	.short	0x0001
        /*0032*/ 	.short	0x0008
        /*0034*/ 	.byte	0x00, 0xf5, 0x21, 0x00


	//----- nvinfo : EIATTR_KPARAM_INFO
	.align		4
.L_101:
        /*0038*/ 	.byte	0x04, 0x17
        /*003a*/ 	.short	(.L_103 - .L_102)
.L_102:
        /*003c*/ 	.word	0x00000000
        /*0040*/ 	.short	0x0000
        /*0042*/ 	.short	0x0000
        /*0044*/ 	.byte	0x00, 0xf5, 0x21, 0x00


	//----- nvinfo : EIATTR_SPARSE_MMA_MASK
	.align		4
.L_103:
        /*0048*/ 	.byte	0x03, 0x50
        /*004a*/ 	.short	0x0000


	//----- nvinfo : EIATTR_MAXREG_COUNT
	.align		4
        /*004c*/ 	.byte	0x03, 0x1b
        /*004e*/ 	.short	0x00ff


	//----- nvinfo : EIATTR_NUM_BARRIERS
	.align		4
        /*0050*/ 	.byte	0x02, 0x4c
        /*0052*/ 	.byte	0x01
	.zero		1


	//----- nvinfo : EIATTR_MERCURY_ISA_VERSION
	.align		4
        /*0054*/ 	.byte	0x03, 0x5f
        /*0056*/ 	.short	0x0101


	//----- nvinfo : EIATTR_VRC_CTA_INIT_COUNT
	.align		4
        /*0058*/ 	.byte	0x02, 0x4a
	.zero		1
	.zero		1


	//----- nvinfo : EIATTR_EXIT_INSTR_OFFSETS
	.align		4
        /*005c*/ 	.byte	0x04, 0x1c
        /*005e*/ 	.short	(.L_105 - .L_104)


	//   ....[0]....
.L_104:
        /*0060*/ 	.word	0x000009e0


	//   ....[1]....
        /*0064*/ 	.word	0x00000a30


	//----- nvinfo : EIATTR_CBANK_PARAM_SIZE
	.align		4
.L_105:
        /*0068*/ 	.byte	0x03, 0x19
        /*006a*/ 	.short	0x001c


	//----- nvinfo : EIATTR_PARAM_CBANK
	.align		4
        /*006c*/ 	.byte	0x04, 0x0a
        /*006e*/ 	.short	(.L_107 - .L_106)
	.align		4
.L_106:
        /*0070*/ 	.word	index@(.nv.constant0._Z39kernel_ex_sum_scan_blelloch_block_stagePiS_S_i)
        /*0074*/ 	.short	0x0380
        /*0076*/ 	.short	0x001c


	//----- nvinfo : EIATTR_SW_WAR
	.align		4
.L_107:
        /*0078*/ 	.byte	0x04, 0x36
        /*007a*/ 	.short	(.L_109 - .L_108)
.L_108:
        /*007c*/ 	.word	0x00000008
.L_109:


//--------------------- .nv.callgraph             --------------------------
	.section	.nv.callgraph,"",@"SHT_CUDA_CALLGRAPH"
	.align	4
	.sectionentsize	8
	.align		4
        /*0000*/ 	.word	0x00000000
	.align		4
        /*0004*/ 	.word	0xffffffff
	.align		4
        /*0008*/ 	.word	0x00000000
	.align		4
        /*000c*/ 	.word	0xfffffffe
	.align		4
        /*0010*/ 	.word	0x00000000
	.align		4
        /*0014*/ 	.word	0xfffffffd
	.align		4
        /*0018*/ 	.word	0x00000000
	.align		4
        /*001c*/ 	.word	0xfffffffc


//--------------------- .text._Z27kernel_radix_sort_back_swapPlS_i --------------------------
	.section	.text._Z27kernel_radix_sort_back_swapPlS_i,"ax",@progbits
	.align	128
        .global         _Z27kernel_radix_sort_back_swapPlS_i
        .type           _Z27kernel_radix_sort_back_swapPlS_i,@function
        .size           _Z27kernel_radix_sort_back_swapPlS_i,(.L_x_11 - _Z27kernel_radix_sort_back_swapPlS_i)
        .other          _Z27kernel_radix_sort_back_swapPlS_i,@"STO_CUDA_ENTRY STV_DEFAULT"
_Z27kernel_radix_sort_back_swapPlS_i:
.text._Z27kernel_radix_sort_back_swapPlS_i:
[----:B------:R-:W-:Y:S01]  /*0000*/  LDC R1, c[0x0][0x37c] ;  /* 0x0000df00ff017b82 */ /* 0x000fe20000000800 */
[----:B------:R-:W0:Y:S07]  /*0010*/  S2R R7, SR_TID.X ;  /* 0x0000000000077919 */ /* 0x000e2e0000002100 */
[----:B------:R-:W0:Y:S01]  /*0020*/  S2UR UR4, SR_CTAID.X ;  /* 0x00000000000479c3 */ /* 0x000e220000002500 */
[----:B------:R-:W1:Y:S07]  /*0030*/  LDCU UR5, c[0x0][0x390] ;  /* 0x00007200ff0577ac */ /* 0x000e6e0008000800 */
[----:B------:R-:W0:Y:S02]  /*0040*/  LDC R0, c[0x0][0x360] ;  /* 0x0000d800ff007b82 */ /* 0x000e240000000800 */
[----:B0-----:R-:W-:-:S05]  /*0050*/  IMAD R7, R0, UR4, R7 ;  /* 0x0000000400077c24 */ /* 0x001fca000f8e0207 */
[----:B-1----:R-:W-:-:S13]  /*0060*/  ISETP.GE.AND P0, PT, R7, UR5, PT ;  /* 0x0000000507007c0c */ /* 0x002fda000bf06270 */
[----:B------:R-:W-:Y:S05]  /*0070*/  @P0 EXIT ;  /* 0x000000000000094d */ /* 0x000fea0003800000 */
[----:B------:R-:W0:Y:S01]  /*0080*/  LDC.64 R2, c[0x0][0x388] ;  /* 0x0000e200ff027b82 */ /* 0x000e220000000a00 */
[----:B------:R-:W1:Y:S07]  /*0090*/  LDCU.64 UR4, c[0x0][0x358] ;  /* 0x00006b00ff0477ac */ /* 0x000e6e0008000a00 */
[----:B------:R-:W2:Y:S01]  /*00a0*/  LDC.64 R4, c[0x0][0x380] ;  /* 0x0000e000ff047b82 */ /* 0x000ea20000000a00 */
[----:B0-----:R-:W-:-:S06]  /*00b0*/  IMAD.WIDE R2, R7, 0x8, R2 ;  /* 0x0000000807027825 */ /* 0x001fcc00078e0202 */
[----:B-1----:R-:W3:Y:S01]  /*00c0*/  LDG.E.64 R2, desc[UR4][R2.64] ;  /* 0x0000000402027981 */ /* 0x002ee2000c1e1b00 */
[----:B--2---:R-:W-:-:S05]  /*00d0*/  IMAD.WIDE R4, R7, 0x8, R4 ;  /* 0x0000000807047825 */ /* 0x004fca00078e0204 */
[----:B---3--:R-:W-:Y:S01]  /*00e0*/  STG.E.64 desc[UR4][R4.64], R2 ;  /* 0x0000000204007986 */ /* 0x008fe2000c101b04 */
[----:B------:R-:W-:Y:S05]  /*00f0*/  EXIT ;  /* 0x000000000000794d */ /* 0x000fea0003800000 */
.L_x_0:
[----:B------:R-:W-:-:S00]  /*0100*/  BRA `(.L_x_0) ;  /* 0xfffffffc00fc7947 */ /* 0x000fc0000383ffff */
[----:B------:R-:W-:-:S00]  /*0110*/  NOP ;  /* 0x0000000000007918 */ /* 0x000fc00000000000 */
        /* <DEDUP_REMOVED lines=14> */
.L_x_11:


//--------------------- .text._Z27kernel_radix_sort_partitionPlS_PiS0_ii --------------------------
	.section	.text._Z27kernel_radix_sort_partitionPlS_PiS0_ii,"ax",@progbits
	.align	128
        .global         _Z27kernel_radix_sort_partitionPlS_PiS0_ii
        .type           _Z27kernel_radix_sort_partitionPlS_PiS0_ii,@function
        .size           _Z27kernel_radix_sort_partitionPlS_PiS0_ii,(.L_x_12 - _Z27kernel_radix_sort_partitionPlS_PiS0_ii)
        .other          _Z27kernel_radix_sort_partitionPlS_PiS0_ii,@"STO_CUDA_ENTRY STV_DEFAULT"
_Z27kernel_radix_sort_partitionPlS_PiS0_ii:
.text._Z27kernel_radix_sort_partitionPlS_PiS0_ii:
[----:B------:R-:W-:Y:S01]  /*0000*/  LDC R1, c[0x0][0x37c] ;  /* 0x0000df00ff017b82 */ /* 0x000fe20000000800 */
[----:B------:R-:W0:Y:S07]  /*0010*/  S2R R13, SR_TID.X ;  /* 0x00000000000d7919 */ /* 0x000e2e0000002100 */
[----:B------:R-:W0:Y:S08]  /*0020*/  S2UR UR4, SR_CTAID.X ;  /* 0x00000000000479c3 */ /* 0x000e300000002500 */
[----:B------:R-:W0:Y:S08]  /*0030*/  LDC R0, c[0x0][0x360] ;  /* 0x0000d800ff007b82 */ /* 0x000e300000000800 */
[----:B------:R-:W1:Y:S01]  /*0040*/  LDC R11, c[0x0][0x3a4] ;  /* 0x0000e900ff0b7b82 */ /* 0x000e620000000800 */
[----:B0-----:R-:W-:-:S05]  /*0050*/  IMAD R13, R0, UR4, R13 ;  /* 0x00000004000d7c24 */ /* 0x001fca000f8e020d */
[----:B-1----:R-:W-:-:S13]  /*0060*/  ISETP.GE.AND P0, PT, R13, R11, PT ;  /* 0x0000000b0d00720c */ /* 0x002fda0003f06270 */
[----:B------:R-:W-:Y:S05]  /*0070*/  @P0 EXIT ;  /* 0x000000000000094d */ /* 0x000fea0003800000 */
[----:B------:R-:W0:Y:S01]  /*0080*/  LDC.64 R2, c[0x0][0x380] ;  /* 0x0000e000ff027b82 */ /* 0x000e220000000a00 */
[----:B------:R-:W1:Y:S01]  /*0090*/  LDCU.64 UR4, c[0x0][0x358] ;  /* 0x00006b00ff0477ac */ /* 0x000e620008000a00 */
[----:B------:R-:W2:Y:S06]  /*00a0*/  LDCU UR6, c[0x0][0x3a0] ;  /* 0x00007400ff0677ac */ /* 0x000eac0008000800 */
[----:B------:R-:W3:Y:S08]  /*00b0*/  LDC.64 R8, c[0x0][0x398] ;  /* 0x0000e600ff087b82 */ /* 0x000ef00000000a00 */
[----:B------:R-:W4:Y:S01]  /*00c0*/  LDC.64 R6, c[0x0][0x390] ;  /* 0x0000e400ff067b82 */ /* 0x000f220000000a00 */
[----:B0-----:R-:W-:-:S06]  /*00d0*/  IMAD.WIDE R2, R13, 0x8, R2 ;  /* 0x000000080d027825 */ /* 0x001fcc00078e0202 */
[----:B-1----:R-:W2:Y:S01]  /*00e0*/  LDG.E.64 R2, desc[UR4][R2.64] ;  /* 0x0000000402027981 */ /* 0x002ea2000c1e1b00 */
[----:B---3--:R-:W-:-:S04]  /*00f0*/  IMAD.WIDE R4, R11, 0x4, R8 ;  /* 0x000000040b047825 */ /* 0x008fc800078e0208 */
[----:B----4-:R-:W-:Y:S02]  /*0100*/  IMAD.WIDE R6, R11, 0x4, R6 ;  /* 0x000000040b067825 */ /* 0x010fe400078e0206 */
[----:B------:R-:W3:Y:S01]  /*0110*/  LDG.E R4, desc[UR4][R4.64+-0x4] ;  /* 0xfffffc0404047981 */ /* 0x000ee2000c1e1900 */
[----:B------:R-:W0:Y:S01]  /*0120*/  LDC.64 R10, c[0x0][0x388] ;  /* 0x0000e200ff0a7b82 */ /* 0x000e220000000a00 */
[----:B------:R-:W-:Y:S02]  /*0130*/  IMAD.WIDE R8, R13, 0x4, R8 ;  /* 0x000000040d087825 */ /* 0x000fe400078e0208 */
[----:B------:R-:W3:Y:S04]  /*0140*/  LDG.E R6, desc[UR4][R6.64+-0x4] ;  /* 0xfffffc0406067981 */ /* 0x000ee8000c1e1900 */
[----:B------:R-:W4:Y:S01]  /*0150*/  LDG.E R15, desc[UR4][R8.64] ;  /* 0x00000004080f7981 */ /* 0x000f22000c1e1900 */
[----:B--2---:R-:W-:-:S04]  /*0160*/  SHF.R.U64 R0, R2, UR6, R3 ;  /* 0x0000000602007c19 */ /* 0x004fc80008001203 */
[----:B------:R-:W-:-:S04]  /*0170*/  LOP3.LUT R0, R0, 0x1, RZ, 0xc0, !PT ;  /* 0x0000000100007812 */ /* 0x000fc800078ec0ff */
[----:B------:R-:W-:-:S04]  /*0180*/  ISETP.NE.U32.AND P0, PT, R0, 0x1, PT ;  /* 0x000000010000780c */ /* 0x000fc80003f05070 */
[----:B------:R-:W-:Y:S02]  /*0190*/  ISETP.NE.U32.AND.EX P0, PT, RZ, RZ, PT, P0 ;  /* 0x000000ffff00720c */ /* 0x000fe40003f05100 */
[----:B---3--:R-:W-:-:S11]  /*01a0*/  IADD3 R0, PT, PT, R6, R4, R13 ;  /* 0x0000000406007210 */ /* 0x008fd60007ffe00d */
[----:B----4-:R-:W-:-:S05]  /*01b0*/  @!P0 IADD3 R15, PT, PT, -R15, R0, RZ ;  /* 0x000000000f0f8210 */ /* 0x010fca0007ffe1ff */
[----:B0-----:R-:W-:-:S05]  /*01c0*/  IMAD.WIDE R4, R15, 0x8, R10 ;  /* 0x000000080f047825 */ /* 0x001fca00078e020a */
[----:B------:R-:W-:Y:S01]  /*01d0*/  STG.E.64 desc[UR4][R4.64], R2 ;  /* 0x0000000204007986 */ /* 0x000fe2000c101b04 */
[----:B------:R-:W-:Y:S05]  /*01e0*/  EXIT ;  /* 0x000000000000794d */ /* 0x000fea0003800000 */
.L_x_1:
        /* <DEDUP_REMOVED lines=9> */
.L_x_12:


//--------------------- .text._Z27kernel_radix_sort_predicatePlPiii --------------------------
	.section	.text._Z27kernel_radix_sort_predicatePlPiii,"ax",@progbits
	.align	128
        .global         _Z27kernel_radix_sort_predicatePlPiii
        .type           _Z27kernel_radix_sort_predicatePlPiii,@function
        .size           _Z27kernel_radix_sort_predicatePlPiii,(.L_x_13 - _Z27kernel_radix_sort_predicatePlPiii)
        .other          _Z27kernel_radix_sort_predicatePlPiii,@"STO_CUDA_ENTRY STV_DEFAULT"
_Z27kernel_radix_sort_predicatePlPiii:
.text._Z27kernel_radix_sort_predicatePlPiii:
        /* <DEDUP_REMOVED lines=9> */
[----:B------:R-:W1:Y:S01]  /*0090*/  LDCU.64 UR4, c[0x0][0x358] ;  /* 0x00006b00ff0477ac */ /* 0x000e620008000a00 */
[----:B------:R-:W2:Y:S06]  /*00a0*/  LDCU UR6, c[0x0][0x390] ;  /* 0x00007200ff0677ac */ /* 0x000eac0008000800 */
[----:B------:R-:W3:Y:S01]  /*00b0*/  LDC.64 R4, c[0x0][0x388] ;  /* 0x0000e200ff047b82 */ /* 0x000ee20000000a00 */
[----:B0-----:R-:W-:-:S06]  /*00c0*/  IMAD.WIDE R2, R7, 0x8, R2 ;  /* 0x0000000807027825 */ /* 0x001fcc00078e0202 */
[----:B-1----:R-:W4:Y:S01]  /*00d0*/  LDG.E.64 R2, desc[UR4][R2.64] ;  /* 0x0000000402027981 */ /* 0x002f22000c1e1b00 */
[----:B---3--:R-:W-:Y:S01]  /*00e0*/  IMAD.WIDE R4, R7, 0x4, R4 ;  /* 0x0000000407047825 */ /* 0x008fe200078e0204 */
[----:B----4-:R-:W-:Y:S02]  /*00f0*/  LOP3.LUT R0, RZ, R2, RZ, 0x33, !PT ;  /* 0x00000002ff007212 */ /* 0x010fe400078e33ff */
[----:B------:R-:W-:-:S04]  /*0100*/  LOP3.LUT R9, RZ, R3, RZ, 0x33, !PT ;  /* 0x00000003ff097212 */ /* 0x000fc800078e33ff */
[----:B--2---:R-:W-:-:S04]  /*0110*/  SHF.R.U64 R0, R0, UR6, R9 ;  /* 0x0000000600007c19 */ /* 0x004fc80008001209 */
[----:B------:R-:W-:-:S05]  /*0120*/  LOP3.LUT R7, R0, 0x1, RZ, 0xc0, !PT ;  /* 0x0000000100077812 */ /* 0x000fca00078ec0ff */
[----:B------:R-:W-:Y:S01]  /*0130*/  STG.E desc[UR4][R4.64], R7 ;  /* 0x0000000704007986 */ /* 0x000fe2000c101904 */
[----:B------:R-:W-:Y:S05]  /*0140*/  EXIT ;  /* 0x000000000000794d */ /* 0x000fea0003800000 */
.L_x_2:
        /* <DEDUP_REMOVED lines=11> */
.L_x_13:


//--------------------- .text._Z37kernel_ex_sum_scan_blelloch_block_sumPiS_i --------------------------
	.section	.text._Z37kernel_ex_sum_scan_blelloch_block_sumPiS_i,"ax",@progbits
	.align	128
        .global         _Z37kernel_ex_sum_scan_blelloch_block_sumPiS_i
        .type           _Z37kernel_ex_sum_scan_blelloch_block_sumPiS_i,@function
        .size           _Z37kernel_ex_sum_scan_blelloch_block_sumPiS_i,(.L_x_14 - _Z37kernel_ex_sum_scan_blelloch_block_sumPiS_i)
        .other          _Z37kernel_ex_sum_scan_blelloch_block_sumPiS_i,@"STO_CUDA_ENTRY STV_DEFAULT"
_Z37kernel_ex_sum_scan_blelloch_block_sumPiS_i:
.text._Z37kernel_ex_sum_scan_blelloch_block_sumPiS_i:
        /* <DEDUP_REMOVED lines=8> */
[----:B------:R-:W-:Y:S01]  /*0080*/  UISETP.NE.AND UP0, UPT, UR9, URZ, UPT ;  /* 0x000000ff0900728c */ /* 0x000fe2000bf05270 */
[----:B------:R-:W-:Y:S01]  /*0090*/  IMAD.MOV.U32 R2, RZ, RZ, RZ ;  /* 0x000000ffff027224 */ /* 0x000fe200078e00ff */
[----:B------:R-:W0:Y:S07]  /*00a0*/  LDCU.64 UR10, c[0x0][0x358] ;  /* 0x00006b00ff0a77ac */ /* 0x000e2e0008000a00 */
[----:B------:R-:W-:Y:S05]  /*00b0*/  BRA.U !UP0, `(.L_x_3) ;  /* 0x0000000508647547 */ /* 0x000fea000b800000 */
[----:B------:R-:W-:Y:S01]  /*00c0*/  UISETP.GE.U32.AND UP1, UPT, UR9, 0x10, UPT ;  /* 0x000000100900788c */ /* 0x000fe2000bf26070 */
[----:B------:R-:W-:Y:S01]  /*00d0*/  CS2R R2, SRZ ;  /* 0x0000000000027805 */ /* 0x000fe2000001ff00 */
[----:B------:R-:W-:-:S04]  /*00e0*/  ULOP3.LUT UR6, UR9, 0xf, URZ, 0xc0, !UPT ;  /* 0x0000000f09067892 */ /* 0x000fc8000f8ec0ff */
[----:B------:R-:W-:-:S03]  /*00f0*/  UISETP.NE.AND UP0, UPT, UR6, URZ, UPT ;  /* 0x000000ff0600728c */ /* 0x000fc6000bf05270 */
[----:B------:R-:W-:Y:S08]  /*0100*/  BRA.U !UP1, `(.L_x_4) ;  /* 0x00000001099c7547 */ /* 0x000ff0000b800000 */
[----:B------:R-:W1:Y:S01]  /*0110*/  LDCU.64 UR4, c[0x0][0x388] ;  /* 0x00007100ff0477ac */ /* 0x000e620008000a00 */
[----:B------:R-:W-:Y:S01]  /*0120*/  IMAD.MOV.U32 R2, RZ, RZ, RZ ;  /* 0x000000ffff027224 */ /* 0x000fe200078e00ff */
[----:B------:R-:W-:-:S04]  /*0130*/  ULOP3.LUT UR7, UR9, 0x7ffffff0, URZ, 0xc0, !UPT ;  /* 0x7ffffff009077892 */ /* 0x000fc8000f8ec0ff */
[----:B------:R-:W-:Y:S02]  /*0140*/  UIADD3 UR8, UPT, UPT, -UR7, URZ, URZ ;  /* 0x000000ff07087290 */ /* 0x000fe4000fffe1ff */
[----:B------:R-:W-:Y:S01]  /*0150*/  IMAD.U32 R3, RZ, RZ, UR7 ;  /* 0x00000007ff037e24 */ /* 0x000fe2000f8e00ff */
[----:B-1----:R-:W-:-:S04]  /*0160*/  UIADD3 UR4, UP1, UPT, UR4, 0x20, URZ ;  /* 0x0000002004047890 */ /* 0x002fc8000ff3e0ff */
[----:B------:R-:W-:Y:S02]  /*0170*/  UIADD3.X UR5, UPT, UPT, URZ, UR5, URZ, UP1, !UPT ;  /* 0x00000005ff057290 */ /* 0x000fe40008ffe4ff */
[----:B------:R-:W-:-:S04]  /*0180*/  IMAD.U32 R9, RZ, RZ, UR4 ;  /* 0x00000004ff097e24 */ /* 0x000fc8000f8e00ff */
[----:B------:R-:W-:-:S07]  /*0190*/  IMAD.U32 R5, RZ, RZ, UR5 ;  /* 0x00000005ff057e24 */ /* 0x000fce000f8e00ff */
.L_x_5:
[----:B------:R-:W-:-:S05]  /*01a0*/  IMAD.MOV.U32 R4, RZ, RZ, R9 ;  /* 0x000000ffff047224 */ /* 0x000fca00078e0009 */
[----:B0-----:R-:W2:Y:S04]  /*01b0*/  LDG.E R9, desc[UR10][R4.64+-0x20] ;  /* 0xffffe00a04097981 */ /* 0x001ea8000c1e1900 */
[----:B------:R-:W2:Y:S04]  /*01c0*/  LDG.E R8, desc[UR10][R4.64+-0x1c] ;  /* 0xffffe40a04087981 */ /* 0x000ea8000c1e1900 */
[----:B------:R-:W3:Y:S04]  /*01d0*/  LDG.E R11, desc[UR10][R4.64+-0x18] ;  /* 0xffffe80a040b7981 */ /* 0x000ee8000c1e1900 */
[----:B------:R-:W3:Y:S04]  /*01e0*/  LDG.E R10, desc[UR10][R4.64+-0x14] ;  /* 0xffffec0a040a7981 */ /* 0x000ee8000c1e1900 */
[----:B------:R-:W4:Y:S04]  /*01f0*/  LDG.E R13, desc[UR10][R4.64+-0x10] ;  /* 0xfffff00a040d7981 */ /* 0x000f28000c1e1900 */
[----:B------:R-:W4:Y:S04]  /*0200*/  LDG.E R12, desc[UR10][R4.64+-0xc] ;  /* 0xfffff40a040c7981 */ /* 0x000f28000c1e1900 */
[----:B------:R-:W5:Y:S04]  /*0210*/  LDG.E R15, desc[UR10][R4.64+-0x8] ;  /* 0xfffff80a040f7981 */ /* 0x000f68000c1e1900 */
        /* <DEDUP_REMOVED lines=8> */
[----:B------:R0:W5:Y:S01]  /*02a0*/  LDG.E R7, desc[UR10][R4.64+0x1c] ;  /* 0x00001c0a04077981 */ /* 0x000162000c1e1900 */
[----:B------:R-:W-:-:S04]  /*02b0*/  UIADD3 UR8, UPT, UPT, UR8, 0x10, URZ ;  /* 0x0000001008087890 */ /* 0x000fc8000fffe0ff */
[----:B------:R-:W-:Y:S01]  /*02c0*/  UISETP.NE.AND UP1, UPT, UR8, URZ, UPT ;  /* 0x000000ff0800728c */ /* 0x000fe2000bf25270 */
[----:B--2---:R-:W-:Y:S02]  /*02d0*/  IADD3 R8, PT, PT, R8, R9, R2 ;  /* 0x0000000908087210 */ /* 0x004fe40007ffe002 */
[----:B------:R-:W-:-:S05]  /*02e0*/  IADD3 R9, P0, PT, R4, 0x40, RZ ;  /* 0x0000004004097810 */ /* 0x000fca0007f1e0ff */
[----:B0-----:R-:W-:Y:S01]  /*02f0*/  IMAD.X R5, RZ, RZ, R5, P0 ;  /* 0x000000ffff057224 */ /* 0x001fe200000e0605 */
[----:B---3--:R-:W-:-:S04]  /*0300*/  IADD3 R8, PT, PT, R10, R11, R8 ;  /* 0x0000000b0a087210 */ /* 0x008fc80007ffe008 */
[----:B----4-:R-:W-:-:S04]  /*0310*/  IADD3 R8, PT, PT, R12, R13, R8 ;  /* 0x0000000d0c087210 */ /* 0x010fc80007ffe008 */
[----:B-----5:R-:W-:-:S04]  /*0320*/  IADD3 R8, PT, PT, R14, R15, R8 ;  /* 0x0000000f0e087210 */ /* 0x020fc80007ffe008 */
[----:B------:R-:W-:-:S04]  /*0330*/  IADD3 R8, PT, PT, R16, R17, R8 ;  /* 0x0000001110087210 */ /* 0x000fc80007ffe008 */
[----:B------:R-:W-:-:S04]  /*0340*/  IADD3 R8, PT, PT, R18, R19, R8 ;  /* 0x0000001312087210 */ /* 0x000fc80007ffe008 */
[----:B------:R-:W-:-:S04]  /*0350*/  IADD3 R8, PT, PT, R20, R21, R8 ;  /* 0x0000001514087210 */ /* 0x000fc80007ffe008 */
[----:B------:R-:W-:Y:S01]  /*0360*/  IADD3 R2, PT, PT, R7, R6, R8 ;  /* 0x0000000607027210 */ /* 0x000fe20007ffe008 */
[----:B------:R-:W-:Y:S06]  /*0370*/  BRA.U UP1, `(.L_x_5) ;  /* 0xfffffffd01887547 */ /* 0x000fec000b83ffff */
.L_x_4:
[----:B------:R-:W-:Y:S05]  /*0380*/  BRA.U !UP0, `(.L_x_3) ;  /* 0x0000000108b07547 */ /* 0x000fea000b800000 */
[----:B------:R-:W-:Y:S02]  /*0390*/  UISETP.GE.U32.AND UP0, UPT, UR6, 0x8, UPT ;  /* 0x000000080600788c */ /* 0x000fe4000bf06070 */
[----:B------:R-:W-:-:S04]  /*03a0*/  ULOP3.LUT UR5, UR9, 0x7, URZ, 0xc0, !UPT ;  /* 0x0000000709057892 */ /* 0x000fc8000f8ec0ff */
[----:B------:R-:W-:-:S03]  /*03b0*/  UISETP.NE.AND UP1, UPT, UR5, URZ, UPT ;  /* 0x000000ff0500728c */ /* 0x000fc6000bf25270 */
[----:B------:R-:W-:Y:S08]  /*03c0*/  BRA.U !UP0, `(.L_x_6) ;  /* 0x00000001083c7547 */ /* 0x000ff0000b800000 */
[----:B------:R-:W1:Y:S02]  /*03d0*/  LDC.64 R4, c[0x0][0x388] ;  /* 0x0000e200ff047b82 */ /* 0x000e640000000a00 */
[----:B-1----:R-:W-:-:S05]  /*03e0*/  IMAD.WIDE.U32 R4, R3, 0x4, R4 ;  /* 0x0000000403047825 */ /* 0x002fca00078e0004 */
[----:B0-----:R-:W2:Y:S04]  /*03f0*/  LDG.E R7, desc[UR10][R4.64] ;  /* 0x0000000a04077981 */ /* 0x001ea8000c1e1900 */
[----:B------:R-:W2:Y:S04]  /*0400*/  LDG.E R6, desc[UR10][R4.64+0x4] ;  /* 0x0000040a04067981 */ /* 0x000ea8000c1e1900 */
[----:B------:R-:W3:Y:S04]  /*0410*/  LDG.E R9, desc[UR10][R4.64+0x8] ;  /* 0x0000080a04097981 */ /* 0x000ee8000c1e1900 */
[----:B------:R-:W3:Y:S04]  /*0420*/  LDG.E R8, desc[UR10][R4.64+0xc] ;  /* 0x00000c0a04087981 */ /* 0x000ee8000c1e1900 */
[----:B------:R-:W4:Y:S04]  /*0430*/  LDG.E R11, desc[UR10][R4.64+0x10] ;  /* 0x0000100a040b7981 */ /* 0x000f28000c1e1900 */
[----:B------:R-:W4:Y:S04]  /*0440*/  LDG.E R10, desc[UR10][R4.64+0x14] ;  /* 0x0000140a040a7981 */ /* 0x000f28000c1e1900 */
[----:B------:R-:W5:Y:S04]  /*0450*/  LDG.E R13, desc[UR10][R4.64+0x18] ;  /* 0x0000180a040d7981 */ /* 0x000f68000c1e1900 */
[----:B------:R-:W5:Y:S01]  /*0460*/  LDG.E R12, desc[UR10][R4.64+0x1c] ;  /* 0x00001c0a040c7981 */ /* 0x000f62000c1e1900 */
[----:B------:R-:W-:Y:S01]  /*0470*/  VIADD R3, R3, 0x8 ;  /* 0x0000000803037836 */ /* 0x000fe20000000000 */
[----:B--2---:R-:W-:-:S04]  /*0480*/  IADD3 R6, PT, PT, R6, R7, R2 ;  /* 0x0000000706067210 */ /* 0x004fc80007ffe002 */
[----:B---3--:R-:W-:-:S04]  /*0490*/  IADD3 R6, PT, PT, R8, R9, R6 ;  /* 0x0000000908067210 */ /* 0x008fc80007ffe006 */
[----:B----4-:R-:W-:-:S04]  /*04a0*/  IADD3 R6, PT, PT, R10, R11, R6 ;  /* 0x0000000b0a067210 */ /* 0x010fc80007ffe006 */
[----:B-----5:R-:W-:-:S07]  /*04b0*/  IADD3 R2, PT, PT, R12, R13, R6 ;  /* 0x0000000d0c027210 */ /* 0x020fce0007ffe006 */
.L_x_6:
        /* <DEDUP_REMOVED lines=10> */
[----:B------:R-:W3:Y:S01]  /*0560*/  LDG.E R8, desc[UR10][R4.64+0xc] ;  /* 0x00000c0a04087981 */ /* 0x000ee2000c1e1900 */
[----:B------:R-:W-:Y:S01]  /*0570*/  VIADD R3, R3, 0x4 ;  /* 0x0000000403037836 */ /* 0x000fe20000000000 */
[----:B--2---:R-:W-:-:S04]  /*0580*/  IADD3 R2, PT, PT, R6, R7, R2 ;  /* 0x0000000706027210 */ /* 0x004fc80007ffe002 */
[----:B---3--:R-:W-:-:S07]  /*0590*/  IADD3 R2, PT, PT, R8, R9, R2 ;  /* 0x0000000908027210 */ /* 0x008fce0007ffe002 */
.L_x_7:
[----:B------:R-:W-:Y:S05]  /*05a0*/  BRA.U !UP1, `(.L_x_3) ;  /* 0x0000000109287547 */ /* 0x000fea000b800000 */
[----:B------:R-:W1:Y:S01]  /*05b0*/  LDC.64 R4, c[0x0][0x388] ;  /* 0x0000e200ff047b82 */ /* 0x000e620000000a00 */
[----:B------:R-:W-:Y:S01]  /*05c0*/  UIADD3 UR4, UPT, UPT, -UR4, URZ, URZ ;  /* 0x000000ff04047290 */ /* 0x000fe2000fffe1ff */
[----:B-1----:R-:W-:-:S11]  /*05d0*/  IMAD.WIDE.U32 R4, R3, 0x4, R4 ;  /* 0x0000000403047825 */ /* 0x002fd600078e0004 */
.L_x_8:
[----:B0-----:R0:W2:Y:S01]  /*05e0*/  LDG.E R3, desc[UR10][R4.64] ;  /* 0x0000000a04037981 */ /* 0x0010a2000c1e1900 */
[----:B------:R-:W-:-:S04]  /*05f0*/  UIADD3 UR4, UPT, UPT, UR4, 0x1, URZ ;  /* 0x0000000104047890 */ /* 0x000fc8000fffe0ff */
[----:B------:R-:W-:Y:S01]  /*0600*/  UISETP.NE.AND UP0, UPT, UR4, URZ, UPT ;  /* 0x000000ff0400728c */ /* 0x000fe2000bf05270 */
[----:B0-----:R-:W-:-:S05]  /*0610*/  IADD3 R4, P0, PT, R4, 0x4, RZ ;  /* 0x0000000404047810 */ /* 0x001fca0007f1e0ff */
[----:B------:R-:W-:Y:S02]  /*0620*/  IMAD.X R5, RZ, RZ, R5, P0 ;  /* 0x000000ffff057224 */ /* 0x000fe400000e0605 */
[----:B--2---:R-:W-:Y:S01]  /*0630*/  IMAD.IADD R2, R3, 0x1, R2 ;  /* 0x0000000103027824 */ /* 0x004fe200078e0202 */
[----:B------:R-:W-:Y:S06]  /*0640*/  BRA.U UP0, `(.L_x_8) ;  /* 0xfffffffd00e47547 */ /* 0x000fec000b83ffff */
.L_x_3:
[----:B------:R-:W1:Y:S02]  /*0650*/  LDC.64 R4, c[0x0][0x380] ;  /* 0x0000e000ff047b82 */ /* 0x000e640000000a00 */
[----:B-1----:R-:W-:-:S05]  /*0660*/  IMAD.WIDE R4, R0, 0x4, R4 ;  /* 0x0000000400047825 */ /* 0x002fca00078e0204 */
[----:B0-----:R-:W2:Y:S02]  /*0670*/  LDG.E R3, desc[UR10][R4.64] ;  /* 0x0000000a04037981 */ /* 0x001ea4000c1e1900 */
[----:B--2---:R-:W-:-:S05]  /*0680*/  IMAD.IADD R3, R3, 0x1, R2 ;  /* 0x0000000103037824 */ /* 0x004fca00078e0202 */
[----:B------:R-:W-:Y:S01]  /*0690*/  STG.E desc[UR10][R4.64], R3 ;  /* 0x0000000304007986 */ /* 0x000fe2000c10190a */
[----:B------:R-:W-:Y:S05]  /*06a0*/  EXIT ;  /* 0x000000000000794d */ /* 0x000fea0003800000 */
.L_x_9:
        /* <DEDUP_REMOVED lines=13> */
.L_x_14:


//--------------------- .text._Z39kernel_ex_sum_scan_blelloch_block_stagePiS_S_i --------------------------
	.section	.text._Z39kernel_ex_sum_scan_blelloch_block_stagePiS_S_i,"ax",@progbits
	.align	128
        .global         _Z39kernel_ex_sum_scan_blelloch_block_stagePiS_S_i
        .type           _Z39kernel_ex_sum_scan_blelloch_block_stagePiS_S_i,@function
        .size           _Z39kernel_ex_sum_scan_blelloch_block_stagePiS_S_i,(.L_x_15 - _Z39kernel_ex_sum_scan_blelloch_block_stagePiS_S_i)
        .other          _Z39kernel_ex_sum_scan_blelloch_block_stagePiS_S_i,@"STO_CUDA_ENTRY STV_DEFAULT"
_Z39kernel_ex_sum_scan_blelloch_block_stagePiS_S_i:
.text._Z39kernel_ex_sum_scan_blelloch_block_stagePiS_S_i:
[----:B------:R-:W-:Y:S01]  /*0000*/  LDC R1, c[0x0][0x37c] ;  /* 0x0000df00ff017b82 */ /* 0x000fe20000000800 */
[----:B------:R-:W0:Y:S01]  /*0010*/  S2R R2, SR_TID.X ;  /* 0x0000000000027919 */ /* 0x000e220000002100 */
[----:B------:R-:W0:Y:S01]  /*0020*/  LDCU UR4, c[0x0][0x360] ;  /* 0x00006c00ff0477ac */ /* 0x000e220008000800 */
[----:B------:R-:W0:Y:S01]  /*0030*/  S2R R3, SR_CTAID.X ;  /* 0x0000000000037919 */ /* 0x000e220000002500 */
[----:B------:R-:W1:Y:S01]  /*0040*/  LDCU UR5, c[0x0][0x398] ;  /* 0x00007300ff0577ac */ /* 0x000e620008000800 */
[----:B------:R-:W2:Y:S01]  /*0050*/  LDCU.64 UR6, c[0x0][0x358] ;  /* 0x00006b00ff0677ac */ /* 0x000ea20008000a00 */
[----:B0-----:R-:W-:-:S05]  /*0060*/  IMAD R0, R3, UR4, R2 ;  /* 0x0000000403007c24 */ /* 0x001fca000f8e0202 */
[----:B-1----:R-:W-:-:S13]  /*0070*/  ISETP.GE.AND P0, PT, R0, UR5, PT ;  /* 0x0000000500007c0c */ /* 0x002fda000bf06270 */
[----:B------:R-:W0:Y:S02]  /*0080*/  @!P0 LDC.64 R6, c[0x0][0x380] ;  /* 0x0000e000ff068b82 */ /* 0x000e240000000a00 */
[----:B0-----:R-:W-:-:S05]  /*0090*/  @!P0 IMAD.WIDE R6, R0, 0x4, R6 ;  /* 0x0000000400068825 */ /* 0x001fca00078e0206 */
[----:B--2---:R0:W2:Y:S01]  /*00a0*/  @!P0 LDG.E R8, desc[UR6][R6.64] ;  /* 0x0000000606088981 */ /* 0x0040a2000c1e1900 */
[----:B------:R-:W1:Y:S01]  /*00b0*/  S2UR UR5, SR_CgaCtaId ;  /* 0x00000000000579c3 */ /* 0x000e620000008800 */
[----:B------:R-:W-:Y:S01]  /*00c0*/  UMOV UR4, 0x400 ;  /* 0x0000040000047882 */ /* 0x000fe20000000000 */
[C---:B------:R-:W-:Y:S02]  /*00d0*/  ISETP.GT.U32.AND P1, PT, R2.reuse, 0x1ff, PT ;  /* 0x000001ff0200780c */ /* 0x040fe40003f24070 */
[C---:B------:R-:W-:Y:S02]  /*00e0*/  ISETP.GT.U32.AND P2, PT, R2.reuse, 0xff, PT ;  /* 0x000000ff0200780c */ /* 0x040fe40003f44070 */
[C---:B------:R-:W-:Y:S02]  /*00f0*/  LEA R9, R2.reuse, 0x1, 0x1 ;  /* 0x0000000102097811 */ /* 0x040fe400078e08ff */
[C---:B------:R-:W-:Y:S02]  /*0100*/  ISETP.GT.U32.AND P3, PT, R2.reuse, 0x7, PT ;  /* 0x000000070200780c */ /* 0x040fe40003f64070 */
[----:B------:R-:W-:-:S02]  /*0110*/  ISETP.GT.U32.AND P4, PT, R2, 0x3, PT ;  /* 0x000000030200780c */ /* 0x000fc40003f84070 */
[C---:B------:R-:W-:Y:S02]  /*0120*/  ISETP.GT.U32.AND P5, PT, R2.reuse, 0x1, PT ;  /* 0x000000010200780c */ /* 0x040fe40003fa4070 */
[----:B------:R-:W-:Y:S01]  /*0130*/  ISETP.NE.AND P6, PT, R2, RZ, PT ;  /* 0x000000ff0200720c */ /* 0x000fe20003fc5270 */
[----:B-1----:R-:W-:-:S06]  /*0140*/  ULEA UR4, UR5, UR4, 0x18 ;  /* 0x0000000405047291 */ /* 0x002fcc000f8ec0ff */
[----:B------:R-:W-:Y:S02]  /*0150*/  LEA R5, R2, UR4, 0x2 ;  /* 0x0000000402057c11 */ /* 0x000fe4000f8e10ff */
[----:B0-----:R-:W-:-:S03]  /*0160*/  LEA R6, R9, UR4, 0x3 ;  /* 0x0000000409067c11 */ /* 0x001fc6000f8e18ff */
[----:B------:R-:W-:Y:S01]  /*0170*/  IMAD R4, R2, 0x4, R5 ;  /* 0x0000000402047824 */ /* 0x000fe200078e0205 */
[----:B--2---:R-:W-:Y:S04]  /*0180*/  @!P0 STS [R5], R8 ;  /* 0x0000000805008388 */ /* 0x004fe80000000800 */
[----:B------:R-:W-:Y:S01]  /*0190*/  @P0 STS [R5], RZ ;  /* 0x000000ff05000388 */ /* 0x000fe20000000800 */
[----:B------:R-:W-:Y:S06]  /*01a0*/  BAR.SYNC.DEFER_BLOCKING 0x0 ;  /* 0x0000000000007b1d */ /* 0x000fec0000010000 */
[----:B------:R-:W-:Y:S04]  /*01b0*/  @!P1 LDS R10, [R4] ;  /* 0x00000000040a9984 */ /* 0x000fe80000000800 */
[----:B------:R-:W0:Y:S02]  /*01c0*/  @!P1 LDS R7, [R4+0x4] ;  /* 0x0000040004079984 */ /* 0x000e240000000800 */
[----:B0-----:R-:W-:-:S05]  /*01d0*/  @!P1 IMAD.IADD R11, R10, 0x1, R7 ;  /* 0x000000010a0b9824 */ /* 0x001fca00078e0207 */
[----:B------:R-:W-:Y:S01]  /*01e0*/  @!P1 STS [R4+0x4], R11 ;  /* 0x0000040b04009388 */ /* 0x000fe20000000800 */
[----:B------:R-:W-:Y:S01]  /*01f0*/  BAR.SYNC.DEFER_BLOCKING 0x0 ;  /* 0x0000000000007b1d */ /* 0x000fe20000010000 */
[----:B------:R-:W-:-:S05]  /*0200*/  ISETP.GT.U32.AND P1, PT, R2, 0x7f, PT ;  /* 0x0000007f0200780c */ /* 0x000fca0003f24070 */
[----:B------:R-:W-:Y:S04]  /*0210*/  @!P2 LDS R7, [R6+-0x4] ;  /* 0xfffffc000607a984 */ /* 0x000fe80000000800 */
[----:B------:R-:W0:Y:S02]  /*0220*/  @!P2 LDS R8, [R6+0x4] ;  /* 0x000004000608a984 */ /* 0x000e240000000800 */
[----:B0-----:R-:W-:Y:S01]  /*0230*/  @!P2 IADD3 R13, PT, PT, R7, R8, RZ ;  /* 0x00000008070da210 */ /* 0x001fe20007ffe0ff */
[----:B------:R-:W-:-:S04]  /*0240*/  IMAD R7, R9, 0x8, R6 ;  /* 0x0000000809077824 */ /* 0x000fc800078e0206 */
[----:B------:R-:W-:Y:S01]  /*0250*/  @!P2 STS [R6+0x4], R13 ;  /* 0x0000040d0600a388 */ /* 0x000fe20000000800 */
[----:B------:R-:W-:Y:S01]  /*0260*/  BAR.SYNC.DEFER_BLOCKING 0x0 ;  /* 0x0000000000007b1d */ /* 0x000fe20000010000 */
[----:B------:R-:W-:-:S05]  /*0270*/  ISETP.GT.U32.AND P2, PT, R2, 0x3f, PT ;  /* 0x0000003f0200780c */ /* 0x000fca0003f44070 */
[----:B------:R-:W-:Y:S04]  /*0280*/  @!P1 LDS R8, [R7+-0x4] ;  /* 0xfffffc0007089984 */ /* 0x000fe80000000800 */
[----:B------:R-:W0:Y:S02]  /*0290*/  @!P1 LDS R15, [R7+0xc] ;  /* 0x00000c00070f9984 */ /* 0x000e240000000800 */
[----:B0-----:R-:W-:Y:S02]  /*02a0*/  @!P1 IMAD.IADD R12, R8, 0x1, R15 ;  /* 0x00000001080c9824 */ /* 0x001fe400078e020f */
[----:B------:R-:W-:-:S03]  /*02b0*/  IMAD R8, R9, 0x18, R6 ;  /* 0x0000001809087824 */ /* 0x000fc600078e0206 */
        /* <DEDUP_REMOVED lines=15> */
[----:B------:R-:W-:Y:S06]  /*03b0*/  BAR.SYNC.DEFER_BLOCKING 0x0 ;  /* 0x0000000000007b1d */ /* 0x000fec0000010000 */
[----:B------:R-:W-:Y:S04]  /*03c0*/  @!P2 LDS R12, [R11+-0x4] ;  /* 0xfffffc000b0ca984 */ /* 0x000fe80000000800 */
[----:B------:R-:W0:Y:S02]  /*03d0*/  @!P2 LDS R17, [R11+0x7c] ;  /* 0x00007c000b11a984 */ /* 0x000e240000000800 */
[----:B0-----:R-:W-:-:S02]  /*03e0*/  @!P2 IMAD.IADD R14, R12, 0x1, R17 ;  /* 0x000000010c0ea824 */ /* 0x001fc400078e0211 */
[----:B------:R-:W-:-:S03]  /*03f0*/  IMAD R12, R9, 0xf8, R6 ;  /* 0x000000f8090c7824 */ /* 0x000fc600078e0206 */
[----:B------:R-:W-:Y:S01]  /*0400*/  @!P2 STS [R11+0x7c], R14 ;  /* 0x00007c0e0b00a388 */ /* 0x000fe20000000800 */
[----:B------:R-:W-:Y:S06]  /*0410*/  BAR.SYNC.DEFER_BLOCKING 0x0 ;  /* 0x0000000000007b1d */ /* 0x000fec0000010000 */
[----:B------:R-:W-:Y:S04]  /*0420*/  @!P3 LDS R13, [R12+-0x4] ;  /* 0xfffffc000c0db984 */ /* 0x000fe80000000800 */
[----:B------:R-:W0:Y:S02]  /*0430*/  @!P3 LDS R16, [R12+0xfc] ;  /* 0x0000fc000c10b984 */ /* 0x000e240000000800 */
[----:B0-----:R-:W-:Y:S01]  /*0440*/  @!P3 IADD3 R15, PT, PT, R13, R16, RZ ;  /* 0x000000100d0fb210 */ /* 0x001fe20007ffe0ff */
[----:B------:R-:W-:-:S02]  /*0450*/  IMAD R13, R9, 0x1f8, R6 ;  /* 0x000001f8090d7824 */ /* 0x000fc400078e0206 */
[----:B------:R-:W-:Y:S02]  /*0460*/  IMAD R9, R9, 0x3f8, R6 ;  /* 0x000003f809097824 */ /* 0x000fe400078e0206 */
[----:B------:R-:W-:Y:S01]  /*0470*/  @!P3 STS [R12+0xfc], R15 ;  /* 0x0000fc0f0c00b388 */ /* 0x000fe20000000800 */
[----:B------:R-:W-:Y:S06]  /*0480*/  BAR.SYNC.DEFER_BLOCKING 0x0 ;  /* 0x0000000000007b1d */ /* 0x000fec0000010000 */
[----:B------:R-:W-:Y:S04]  /*0490*/  @!P4 LDS R16, [R13+-0x4] ;  /* 0xfffffc000d10c984 */ /* 0x000fe80000000800 */
[----:B------:R-:W0:Y:S02]  /*04a0*/  @!P4 LDS R17, [R13+0x1fc] ;  /* 0x0001fc000d11c984 */ /* 0x000e240000000800 */
[----:B0-----:R-:W-:-:S05]  /*04b0*/  @!P4 IMAD.IADD R16, R16, 0x1, R17 ;  /* 0x000000011010c824 */ /* 0x001fca00078e0211 */
[----:B------:R-:W-:Y:S01]  /*04c0*/  @!P4 STS [R13+0x1fc], R16 ;  /* 0x0001fc100d00c388 */ /* 0x000fe20000000800 */
[----:B------:R-:W-:Y:S06]  /*04d0*/  BAR.SYNC.DEFER_BLOCKING 0x0 ;  /* 0x0000000000007b1d */ /* 0x000fec0000010000 */
[----:B------:R-:W-:Y:S04]  /*04e0*/  @!P5 LDS R14, [R9+-0x4] ;  /* 0xfffffc00090ed984 */ /* 0x000fe80000000800 */
[----:B------:R-:W0:Y:S02]  /*04f0*/  @!P5 LDS R15, [R9+0x3fc] ;  /* 0x0003fc00090fd984 */ /* 0x000e240000000800 */
[----:B0-----:R-:W-:-:S05]  /*0500*/  @!P5 IMAD.IADD R18, R14, 0x1, R15 ;  /* 0x000000010e12d824 */ /* 0x001fca00078e020f */
[----:B------:R-:W-:Y:S01]  /*0510*/  @!P5 STS [R9+0x3fc], R18 ;  /* 0x0003fc120900d388 */ /* 0x000fe20000000800 */
[----:B------:R-:W-:Y:S06]  /*0520*/  BAR.SYNC.DEFER_BLOCKING 0x0 ;  /* 0x0000000000007b1d */ /* 0x000fec0000010000 */
[----:B------:R-:W-:Y:S04]  /*0530*/  @!P6 LDS R14, [UR4+0x7fc] ;  /* 0x0007fc04ff0ee984 */ /* 0x000fe80008000800 */
[----:B------:R-:W0:Y:S02]  /*0540*/  @!P6 LDS R15, [UR4+0xffc] ;  /* 0x000ffc04ff0fe984 */ /* 0x000e240008000800 */
[----:B0-----:R-:W-:-:S02]  /*0550*/  @!P6 IADD3 R16, PT, PT, R14, R15, RZ ;  /* 0x0000000f0e10e210 */ /* 0x001fc40007ffe0ff */
[----:B------:R-:W0:Y:S03]  /*0560*/  @!P6 LDC.64 R14, c[0x0][0x390] ;  /* 0x0000e400ff0eeb82 */ /* 0x000e260000000a00 */
[----:B------:R-:W-:Y:S05]  /*0570*/  @!P6 STS [UR4+0xffc], R16 ;  /* 0x000ffc10ff00e988 */ /* 0x000fea0008000804 */
[----:B------:R-:W-:Y:S01]  /*0580*/  BAR.SYNC.DEFER_BLOCKING 0x0 ;  /* 0x0000000000007b1d */ /* 0x000fe20000010000 */
[----:B0-----:R-:W-:-:S05]  /*0590*/  @!P6 IMAD.WIDE.U32 R14, R3, 0x4, R14 ;  /* 0x00000004030ee825 */ /* 0x001fca00078e000e */
[----:B------:R-:W0:Y:S04]  /*05a0*/  @!P6 LDS R17, [UR4+0xffc] ;  /* 0x000ffc04ff11e984 */ /* 0x000e280008000800 */
[----:B------:R-:W-:Y:S04]  /*05b0*/  @!P6 STS [UR4+0xffc], RZ ;  /* 0x000ffcffff00e988 */ /* 0x000fe80008000804 */
[----:B0-----:R-:W-:Y:S01]  /*05c0*/  @!P6 STG.E desc[UR6][R14.64], R17 ;  /* 0x000000110e00e986 */ /* 0x001fe2000c101906 */
[----:B------:R-:W-:Y:S06]  /*05d0*/  BAR.SYNC.DEFER_BLOCKING 0x0 ;  /* 0x0000000000007b1d */ /* 0x000fec0000010000 */
[----:B------:R-:W-:Y:S04]  /*05e0*/  @!P6 LDS R3, [UR4+0x7fc] ;  /* 0x0007fc04ff03e984 */ /* 0x000fe80008000800 */
[----:B------:R-:W0:Y:S02]  /*05f0*/  @!P6 LDS R18, [UR4+0xffc] ;  /* 0x000ffc04ff12e984 */ /* 0x000e240008000800 */
[----:B0-----:R-:W-:-:S02]  /*0600*/  @!P6 IMAD.IADD R3, R3, 0x1, R18 ;  /* 0x000000010303e824 */ /* 0x001fc400078e0212 */
[----:B------:R-:W-:Y:S04]  /*0610*/  @!P6 STS [UR4+0x7fc], R18 ;  /* 0x0007fc12ff00e988 */ /* 0x000fe80008000804 */
[----:B------:R-:W-:Y:S01]  /*0620*/  @!P6 STS [UR4+0xffc], R3 ;  /* 0x000ffc03ff00e988 */ /* 0x000fe20008000804 */
[----:B------:R-:W-:Y:S01]  /*0630*/  BAR.SYNC.DEFER_BLOCKING 0x0 ;  /* 0x0000000000007b1d */ /* 0x000fe20000010000 */
[----:B------:R-:W-:-:S05]  /*0640*/  ISETP.GT.U32.AND P6, PT, R2, 0x7f, PT ;  /* 0x0000007f0200780c */ /* 0x000fca0003fc4070 */
[----:B------:R-:W-:Y:S04]  /*0650*/  @!P5 LDS R16, [R9+-0x4] ;  /* 0xfffffc000910d984 */ /* 0x000fe80000000800 */
[----:B------:R-:W0:Y:S02]  /*0660*/  @!P5 LDS R19, [R9+0x3fc] ;  /* 0x0003fc000913d984 */ /* 0x000e240000000800 */
[----:B0-----:R-:W-:Y:S02]  /*0670*/  @!P5 IMAD.IADD R16, R16, 0x1, R19 ;  /* 0x000000011010d824 */ /* 0x001fe400078e0213 */
[----:B------:R-:W-:Y:S04]  /*0680*/  @!P5 STS [R9+-0x4], R19 ;  /* 0xfffffc130900d388 */ /* 0x000fe80000000800 */
[----:B------:R-:W-:Y:S01]  /*0690*/  @!P5 STS [R9+0x3fc], R16 ;  /* 0x0003fc100900d388 */ /* 0x000fe20000000800 */
[----:B------:R-:W-:Y:S01]  /*06a0*/  BAR.SYNC.DEFER_BLOCKING 0x0 ;  /* 0x0000000000007b1d */ /* 0x000fe20000010000 */
[----:B------:R-:W-:-:S05]  /*06b0*/  ISETP.GT.U32.AND P5, PT, R2, 0x3f, PT ;  /* 0x0000003f0200780c */ /* 0x000fca0003fa4070 */
[----:B------:R-:W-:Y:S04]  /*06c0*/  @!P4 LDS R14, [R13+-0x4] ;  /* 0xfffffc000d0ec984 */ /* 0x000fe80000000800 */
[----:B------:R-:W0:Y:S02]  /*06d0*/  @!P4 LDS R15, [R13+0x1fc] ;  /* 0x0001fc000d0fc984 */ /* 0x000e240000000800 */
[----:B0-----:R-:W-:Y:S02]  /*06e0*/  @!P4 IADD3 R14, PT, PT, R14, R15, RZ ;  /* 0x0000000f0e0ec210 */ /* 0x001fe40007ffe0ff */
[----:B------:R-:W-:Y:S04]  /*06f0*/  @!P4 STS [R13+-0x4], R15 ;  /* 0xfffffc0f0d00c388 */ /* 0x000fe80000000800 */
[----:B------:R-:W-:Y:S01]  /*0700*/  @!P4 STS [R13+0x1fc], R14 ;  /* 0x0001fc0e0d00c388 */ /* 0x000fe20000000800 */
[----:B------:R-:W-:Y:S06]  /*0710*/  BAR.SYNC.DEFER_BLOCKING 0x0 ;  /* 0x0000000000007b1d */ /* 0x000fec0000010000 */
[----:B------:R-:W-:Y:S04]  /*0720*/  @!P3 LDS R3, [R12+-0x4] ;  /* 0xfffffc000c03b984 */ /* 0x000fe80000000800 */
[----:B------:R-:W0:Y:S02]  /*0730*/  @!P3 LDS R17, [R12+0xfc] ;  /* 0x0000fc000c11b984 */ /* 0x000e240000000800 */
[----:B0-----:R-:W-:-:S02]  /*0740*/  @!P3 IMAD.IADD R3, R3, 0x1, R17 ;  /* 0x000000010303b824 */ /* 0x001fc400078e0211 */
        /* <DEDUP_REMOVED lines=11> */
[----:B0-----:R-:W-:-:S02]  /*0800*/  @!P1 IADD3 R9, PT, PT, R9, R13, RZ ;  /* 0x0000000d09099210 */ /* 0x001fc40007ffe0ff */
        /* <DEDUP_REMOVED lines=15> */
[----:B------:R-:W-:Y:S01]  /*0900*/  BAR.SYNC.DEFER_BLOCKING 0x0 ;  /* 0x0000000000007b1d */ /* 0x000fe20000010000 */
[----:B------:R-:W-:-:S05]  /*0910*/  ISETP.GT.U32.AND P6, PT, R2, 0x1ff, PT ;  /* 0x000001ff0200780c */ /* 0x000fca0003fc4070 */
[----:B------:R-:W-:Y:S04]  /*0920*/  @!P5 LDS R9, [R6+-0x4] ;  /* 0xfffffc000609d984 */ /* 0x000fe80000000800 */
[----:B------:R-:W0:Y:S02]  /*0930*/  @!P5 LDS R10, [R6+0x4] ;  /* 0x00000400060ad984 */ /* 0x000e240000000800 */
[----:B0-----:R-:W-:Y:S02]  /*0940*/  @!P5 IMAD.IADD R9, R9, 0x1, R10 ;  /* 0x000000010909d824 */ /* 0x001fe400078e020a */
[----:B------:R-:W-:Y:S04]  /*0950*/  @!P5 STS [R6+-0x4], R10 ;  /* 0xfffffc0a0600d388 */ /* 0x000fe80000000800 */
[----:B------:R-:W-:Y:S01]  /*0960*/  @!P5 STS [R6+0x4], R9 ;  /* 0x000004090600d388 */ /* 0x000fe20000000800 */
[----:B------:R-:W-:Y:S06]  /*0970*/  BAR.SYNC.DEFER_BLOCKING 0x0 ;  /* 0x0000000000007b1d */ /* 0x000fec0000010000 */
[----:B------:R-:W-:Y:S04]  /*0980*/  @!P6 LDS R2, [R4] ;  /* 0x000000000402e984 */ /* 0x000fe80000000800 */
[----:B------:R-:W0:Y:S02]  /*0990*/  @!P6 LDS R3, [R4+0x4] ;  /* 0x000004000403e984 */ /* 0x000e240000000800 */
[----:B0-----:R-:W-:-:S02]  /*09a0*/  @!P6 IADD3 R11, PT, PT, R2, R3, RZ ;  /* 0x00000003020be210 */ /* 0x001fc40007ffe0ff */
[----:B------:R0:W-:Y:S04]  /*09b0*/  @!P6 STS [R4], R3 ;  /* 0x000000030400e388 */ /* 0x0001e80000000800 */
[----:B------:R0:W-:Y:S01]  /*09c0*/  @!P6 STS [R4+0x4], R11 ;  /* 0x0000040b0400e388 */ /* 0x0001e20000000800 */
[----:B------:R-:W-:Y:S06]  /*09d0*/  BAR.SYNC.DEFER_BLOCKING 0x0 ;  /* 0x0000000000007b1d */ /* 0x000fec0000010000 */
[----:B------:R-:W-:Y:S05]  /*09e0*/  @P0 EXIT ;  /* 0x000000000000094d */ /* 0x000fea0003800000 */
[----:B------:R-:W1:Y:S01]  /*09f0*/  LDS R5, [R5] ;  /* 0x0000000005057984 */ /* 0x000e620000000800 */
[----:B0-----:R-:W0:Y:S02]  /*0a00*/  LDC.64 R2, c[0x0][0x388] ;  /* 0x0000e200ff027b82 */ /* 0x001e240000000a00 */
[----:B0-----:R-:W-:-:S05]  /*0a10*/  IMAD.WIDE R2, R0, 0x4, R2 ;  /* 0x0000000400027825 */ /* 0x001fca00078e0202 */
[----:B-1----:R-:W-:Y:S01]  /*0a20*/  STG.E desc[UR6][R2.64], R5 ;  /* 0x0000000502007986 */ /* 0x002fe2000c101906 */
[----:B------:R-:W-:Y:S05]  /*0a30*/  EXIT ;  /* 0x000000000000794d */ /* 0x000fea0003800000 */
.L_x_10:
        /* <DEDUP_REMOVED lines=12> */
.L_x_15:


//--------------------- .nv.shared.reserved.0     --------------------------
	.section	.nv.shared.reserved.0,"aw",@nobits
	.weak		__nv_reservedSMEM_offset_0_alias
	.size		__nv_reservedSMEM_offset_0_alias, 0, 64
	.other		__nv_reservedSMEM_offset_0_alias,@"STO_CUDA_RESERVED_SHARED STV_DEFAULT"
__nv_reservedSMEM_offset_0_alias:
	.zero		0
	.zero		64


//--------------------- .nv.shared._Z39kernel_ex_sum_scan_blelloch_block_stagePiS_S_i --------------------------
	.section	.nv.shared._Z39kernel_ex_sum_scan_blelloch_block_stagePiS_S_i,"aw",@nobits
	.sectionflags	@""
	.align	4
.nv.shared._Z39kernel_ex_sum_scan_blelloch_block_stagePiS_S_i:
	.zero		5120


//--------------------- .nv.constant0._Z27kernel_radix_sort_back_swapPlS_i --------------------------
	.section	.nv.constant0._Z27kernel_radix_sort_back_swapPlS_i,"a",@progbits
	.sectionflags	@""
	.align	4
.nv.constant0._Z27kernel_radix_sort_back_swapPlS_i:
	.zero		916


//--------------------- .nv.constant0._Z27kernel_radix_sort_partitionPlS_PiS0_ii --------------------------
	.section	.nv.constant0._Z27kernel_radix_sort_partitionPlS_PiS0_ii,"a",@progbits
	.sectionflags	@""
	.align	4
.nv.constant0._Z27kernel_radix_sort_partitionPlS_PiS0_ii:
	.zero		936


//--------------------- .nv.constant0._Z27kernel_radix_sort_predicatePlPiii --------------------------
	.section	.nv.constant0._Z27kernel_radix_sort_predicatePlPiii,"a",@progbits
	.sectionflags	@""
	.align	4
.nv.constant0._Z27kernel_radix_sort_predicatePlPiii:
	.zero		920


//--------------------- .nv.constant0._Z37kernel_ex_sum_scan_blelloch_block_sumPiS_i --------------------------
	.section	.nv.constant0._Z37kernel_ex_sum_scan_blelloch_block_sumPiS_i,"a",@progbits
	.sectionflags	@""
	.align	4
.nv.constant0._Z37kernel_ex_sum_scan_blelloch_block_sumPiS_i:
	.zero		916


//--------------------- .nv.constant0._Z39kernel_ex_sum_scan_blelloch_block_stagePiS_S_i --------------------------
	.section	.nv.constant0._Z39kernel_ex_sum_scan_blelloch_block_stagePiS_S_i,"a",@progbits
	.sectionflags	@""
	.align	4
.nv.constant0._Z39kernel_ex_sum_scan_blelloch_block_stagePiS_S_i:
	.zero		924


//--------------------- SYMBOLS --------------------------

	.type		.nv.reservedSmem.offset0,@object
	.size		.nv.reservedSmem.offset0,0x4
	.type		.nv.reservedSmem.cap,@object
	.size		.nv.reservedSmem.cap,0x4
